//
// Generated by NVIDIA NVVM Compiler
//
// Compiler Build ID: CL-36424714
// Cuda compilation tools, release 13.0, V13.0.88
// Based on NVVM 20.0.0
//

.version 9.0
.target sm_100
.address_size 64

	// .globl	_Z11checkStringPciiPi
.extern .func  (.param .b32 func_retval0) vprintf
(
	.param .b64 vprintf_param_0,
	.param .b64 vprintf_param_1
)
;
.global .align 1 .b8 _ZN34_INTERNAL_06c1ab30_4_k_cu_55c4583f4cuda3std3__45__cpo5beginE[1];
.global .align 1 .b8 _ZN34_INTERNAL_06c1ab30_4_k_cu_55c4583f4cuda3std3__45__cpo3endE[1];
.global .align 1 .b8 _ZN34_INTERNAL_06c1ab30_4_k_cu_55c4583f4cuda3std3__45__cpo6cbeginE[1];
.global .align 1 .b8 _ZN34_INTERNAL_06c1ab30_4_k_cu_55c4583f4cuda3std3__45__cpo4cendE[1];
.global .align 1 .b8 _ZN34_INTERNAL_06c1ab30_4_k_cu_55c4583f4cuda3std3__45__cpo6rbeginE[1];
.global .align 1 .b8 _ZN34_INTERNAL_06c1ab30_4_k_cu_55c4583f4cuda3std3__45__cpo4rendE[1];
.global .align 1 .b8 _ZN34_INTERNAL_06c1ab30_4_k_cu_55c4583f4cuda3std3__45__cpo7crbeginE[1];
.global .align 1 .b8 _ZN34_INTERNAL_06c1ab30_4_k_cu_55c4583f4cuda3std3__45__cpo5crendE[1];
.global .align 1 .b8 _ZN34_INTERNAL_06c1ab30_4_k_cu_55c4583f4cuda3std3__436_GLOBAL__N__06c1ab30_4_k_cu_55c4583f6ignoreE[1];
.global .align 1 .b8 _ZN34_INTERNAL_06c1ab30_4_k_cu_55c4583f4cuda3std3__419piecewise_constructE[1];
.global .align 1 .b8 _ZN34_INTERNAL_06c1ab30_4_k_cu_55c4583f4cuda3std3__48in_placeE[1];
.global .align 1 .b8 _ZN34_INTERNAL_06c1ab30_4_k_cu_55c4583f4cuda3std3__420unreachable_sentinelE[1];
.global .align 1 .b8 _ZN34_INTERNAL_06c1ab30_4_k_cu_55c4583f4cuda3std3__47nulloptE[1];
.global .align 1 .b8 _ZN34_INTERNAL_06c1ab30_4_k_cu_55c4583f4cuda3std3__48unexpectE[1];
.global .align 1 .b8 _ZN34_INTERNAL_06c1ab30_4_k_cu_55c4583f4cuda3std6ranges3__45__cpo4swapE[1];
.global .align 1 .b8 _ZN34_INTERNAL_06c1ab30_4_k_cu_55c4583f4cuda3std6ranges3__45__cpo9iter_moveE[1];
.global .align 1 .b8 _ZN34_INTERNAL_06c1ab30_4_k_cu_55c4583f4cuda3std6ranges3__45__cpo5beginE[1];
.global .align 1 .b8 _ZN34_INTERNAL_06c1ab30_4_k_cu_55c4583f4cuda3std6ranges3__45__cpo3endE[1];
.global .align 1 .b8 _ZN34_INTERNAL_06c1ab30_4_k_cu_55c4583f4cuda3std6ranges3__45__cpo6cbeginE[1];
.global .align 1 .b8 _ZN34_INTERNAL_06c1ab30_4_k_cu_55c4583f4cuda3std6ranges3__45__cpo4cendE[1];
.global .align 1 .b8 _ZN34_INTERNAL_06c1ab30_4_k_cu_55c4583f4cuda3std6ranges3__45__cpo7advanceE[1];
.global .align 1 .b8 _ZN34_INTERNAL_06c1ab30_4_k_cu_55c4583f4cuda3std6ranges3__45__cpo9iter_swapE[1];
.global .align 1 .b8 _ZN34_INTERNAL_06c1ab30_4_k_cu_55c4583f4cuda3std6ranges3__45__cpo4nextE[1];
.global .align 1 .b8 _ZN34_INTERNAL_06c1ab30_4_k_cu_55c4583f4cuda3std6ranges3__45__cpo4prevE[1];
.global .align 1 .b8 _ZN34_INTERNAL_06c1ab30_4_k_cu_55c4583f4cuda3std6ranges3__45__cpo4dataE[1];
.global .align 1 .b8 _ZN34_INTERNAL_06c1ab30_4_k_cu_55c4583f4cuda3std6ranges3__45__cpo5cdataE[1];
.global .align 1 .b8 _ZN34_INTERNAL_06c1ab30_4_k_cu_55c4583f4cuda3std6ranges3__45__cpo4sizeE[1];
.global .align 1 .b8 _ZN34_INTERNAL_06c1ab30_4_k_cu_55c4583f4cuda3std6ranges3__45__cpo5ssizeE[1];
.global .align 1 .b8 _ZN34_INTERNAL_06c1ab30_4_k_cu_55c4583f4cuda3std6ranges3__45__cpo8distanceE[1];
.global .align 1 .b8 _ZN34_INTERNAL_06c1ab30_4_k_cu_55c4583f6thrust24THRUST_300001_SM_1000_NS6system6detail10sequential3seqE[1];
.global .align 1 .b8 _ZN34_INTERNAL_06c1ab30_4_k_cu_55c4583f6thrust24THRUST_300001_SM_1000_NS12placeholders2_1E[1];
.global .align 1 .b8 _ZN34_INTERNAL_06c1ab30_4_k_cu_55c4583f6thrust24THRUST_300001_SM_1000_NS12placeholders2_2E[1];
.global .align 1 .b8 _ZN34_INTERNAL_06c1ab30_4_k_cu_55c4583f6thrust24THRUST_300001_SM_1000_NS12placeholders2_3E[1];
.global .align 1 .b8 _ZN34_INTERNAL_06c1ab30_4_k_cu_55c4583f6thrust24THRUST_300001_SM_1000_NS12placeholders2_4E[1];
.global .align 1 .b8 _ZN34_INTERNAL_06c1ab30_4_k_cu_55c4583f6thrust24THRUST_300001_SM_1000_NS12placeholders2_5E[1];
.global .align 1 .b8 _ZN34_INTERNAL_06c1ab30_4_k_cu_55c4583f6thrust24THRUST_300001_SM_1000_NS12placeholders2_6E[1];
.global .align 1 .b8 _ZN34_INTERNAL_06c1ab30_4_k_cu_55c4583f6thrust24THRUST_300001_SM_1000_NS12placeholders2_7E[1];
.global .align 1 .b8 _ZN34_INTERNAL_06c1ab30_4_k_cu_55c4583f6thrust24THRUST_300001_SM_1000_NS12placeholders2_8E[1];
.global .align 1 .b8 _ZN34_INTERNAL_06c1ab30_4_k_cu_55c4583f6thrust24THRUST_300001_SM_1000_NS12placeholders2_9E[1];
.global .align 1 .b8 _ZN34_INTERNAL_06c1ab30_4_k_cu_55c4583f6thrust24THRUST_300001_SM_1000_NS12placeholders3_10E[1];
.global .align 1 .b8 $str[4] = {109, 117, 108};
.global .align 1 .b8 $str$3[77] = {84, 104, 114, 101, 97, 100, 32, 37, 108, 100, 44, 32, 99, 111, 109, 109, 97, 110, 100, 58, 32, 123, 37, 46, 49, 50, 115, 125, 32, 109, 117, 108, 95, 112, 111, 115, 32, 123, 37, 100, 125, 32, 102, 111, 117, 110, 100, 32, 101, 113, 117, 97, 116, 105, 111, 110, 32, 109, 117, 108, 40, 37, 108, 100, 44, 32, 37, 108, 100, 41, 61, 37, 108, 100, 32, 10};

.visible .entry _Z11checkStringPciiPi(
	.param .u64 .ptr .align 1 _Z11checkStringPciiPi_param_0,
	.param .u32 _Z11checkStringPciiPi_param_1,
	.param .u32 _Z11checkStringPciiPi_param_2,
	.param .u64 .ptr .align 1 _Z11checkStringPciiPi_param_3
)
{
	.local .align 16 .b8 	__local_depot0[64];
	.reg .b64 	%SP;
	.reg .b64 	%SPL;
	.reg .pred 	%p<40>;
	.reg .b16 	%rs<44>;
	.reg .b32 	%r<12>;
	.reg .b64 	%rd<116>;

	mov.u64 	%SPL, __local_depot0;
	cvta.local.u64 	%SP, %SPL;
	ld.param.u64 	%rd47, [_Z11checkStringPciiPi_param_0];
	ld.param.u32 	%r2, [_Z11checkStringPciiPi_param_1];
	ld.param.u32 	%r3, [_Z11checkStringPciiPi_param_2];
	ld.param.u64 	%rd48, [_Z11checkStringPciiPi_param_3];
	add.u64 	%rd114, %SPL, 0;
	mov.u32 	%r4, %ctaid.x;
	mov.u32 	%r5, %ntid.x;
	mov.u32 	%r6, %tid.x;
	mad.lo.s32 	%r1, %r4, %r5, %r6;
	add.s32 	%r7, %r2, %r1;
	setp.gt.s32 	%p1, %r7, %r3;
	@%p1 bra 	$L__BB0_43;
	cvta.to.global.u64 	%rd52, %rd47;
	cvt.s64.s32 	%rd53, %r1;
	add.s64 	%rd2, %rd52, %rd53;
	add.s64 	%rd3, %rd47, %rd53;
	ld.global.u8 	%rs36, [%rd2];
	setp.eq.s16 	%p2, %rs36, 0;
	mov.b64 	%rd51, 0;
	mov.u64 	%rd98, %rd51;
	mov.u64 	%rd99, %rd51;
	mov.u64 	%rd100, %rd51;
	@%p2 bra 	$L__BB0_10;
	mov.u64 	%rd94, %rd3;
	mov.u64 	%rd95, %rd2;
	mov.u64 	%rd96, %rd2;
$L__BB0_3:
	mov.u64 	%rd99, %rd96;
	mov.u64 	%rd98, %rd95;
	mov.u64 	%rd100, %rd94;
	setp.eq.s16 	%p3, %rs36, 109;
	@%p3 bra 	$L__BB0_5;
	ld.global.u8 	%rs36, [%rd99+1];
	bra.uni 	$L__BB0_9;
$L__BB0_5:
	ld.global.u8 	%rs36, [%rd99+1];
	mov.u64 	%rd55, $str;
	add.s64 	%rd97, %rd55, 1;
	setp.ne.s16 	%p4, %rs36, 117;
	@%p4 bra 	$L__BB0_8;
	ld.global.u8 	%rs5, [%rd99+2];
	add.s64 	%rd97, %rd55, 2;
	setp.eq.s16 	%p5, %rs5, 0;
	@%p5 bra 	$L__BB0_8;
	setp.eq.s16 	%p6, %rs5, 108;
	selp.b64 	%rd58, 3, 2, %p6;
	add.s64 	%rd97, %rd55, %rd58;
$L__BB0_8:
	ld.global.nc.u8 	%rs23, [%rd97];
	cvt.u16.u8 	%rs24, %rs23;
	setp.eq.s16 	%p7, %rs24, 0;
	@%p7 bra 	$L__BB0_10;
$L__BB0_9:
	add.s64 	%rd95, %rd98, 1;
	add.s64 	%rd96, %rd99, 1;
	add.s64 	%rd94, %rd100, 1;
	setp.ne.s16 	%p8, %rs36, 0;
	mov.u64 	%rd98, %rd51;
	mov.u64 	%rd99, %rd51;
	mov.u64 	%rd100, %rd51;
	@%p8 bra 	$L__BB0_3;
$L__BB0_10:
	setp.eq.s64 	%p9, %rd100, 0;
	sub.s64 	%rd15, %rd100, %rd3;
	cvt.s64.s32 	%rd16, %r2;
	setp.gt.s64 	%p10, %rd15, %rd16;
	or.pred  	%p11, %p9, %p10;
	@%p11 bra 	$L__BB0_43;
	add.s64 	%rd17, %rd99, 3;
	ld.global.u8 	%rs26, [%rd99+3];
	setp.ne.s16 	%p12, %rs26, 40;
	@%p12 bra 	$L__BB0_43;
	add.s64 	%rd18, %rd100, 3;
	mov.b16 	%rs38, 40;
	mov.u64 	%rd101, %rd18;
	mov.u64 	%rd102, %rd17;
$L__BB0_13:
	and.b16  	%rs28, %rs38, 255;
	setp.eq.s16 	%p13, %rs28, 44;
	mov.u64 	%rd103, %rd102;
	mov.u64 	%rd104, %rd101;
	@%p13 bra 	$L__BB0_15;
	add.s64 	%rd21, %rd102, 1;
	add.s64 	%rd101, %rd101, 1;
	ld.global.u8 	%rs38, [%rd102+1];
	setp.ne.s16 	%p14, %rs38, 0;
	mov.b64 	%rd103, 0;
	mov.u64 	%rd102, %rd21;
	mov.u64 	%rd104, %rd103;
	@%p14 bra 	$L__BB0_13;
$L__BB0_15:
	setp.ne.s64 	%p15, %rd98, %rd2;
	setp.eq.s64 	%p16, %rd104, 0;
	or.pred  	%p17, %p15, %p16;
	@%p17 bra 	$L__BB0_43;
	sub.s64 	%rd64, %rd104, %rd3;
	setp.gt.s64 	%p18, %rd64, %rd16;
	@%p18 bra 	$L__BB0_43;
	not.b64 	%rd65, %rd18;
	add.s64 	%rd25, %rd65, %rd104;
	setp.eq.s64 	%p19, %rd25, 0;
	@%p19 bra 	$L__BB0_21;
	mov.b64 	%rd105, 0;
$L__BB0_19:
	add.s64 	%rd67, %rd17, %rd105;
	ld.global.u8 	%rs9, [%rd67+1];
	setp.eq.s16 	%p20, %rs9, 0;
	@%p20 bra 	$L__BB0_21;
	add.s64 	%rd27, %rd105, 1;
	add.s64 	%rd68, %rd114, %rd105;
	st.local.u8 	[%rd68], %rs9;
	setp.ne.s64 	%p21, %rd27, %rd25;
	mov.u64 	%rd105, %rd27;
	@%p21 bra 	$L__BB0_19;
$L__BB0_21:
	add.s64 	%rd70, %rd114, %rd25;
	mov.b16 	%rs29, 0;
	st.local.u8 	[%rd70], %rs29;
	ld.local.s8 	%rs40, [%rd114];
	setp.lt.s16 	%p22, %rs40, 48;
	mov.b64 	%rd108, 0;
	@%p22 bra 	$L__BB0_25;
	mov.b64 	%rd108, 0;
	mov.u16 	%rs39, %rs40;
	mov.u64 	%rd107, %rd114;
$L__BB0_23:
	and.b16  	%rs31, %rs39, 255;
	setp.gt.u16 	%p23, %rs31, 57;
	mov.b16 	%rs40, 1;
	@%p23 bra 	$L__BB0_25;
	cvt.u64.u16 	%rd72, %rs39;
	and.b64  	%rd73, %rd72, 255;
	mad.lo.s64 	%rd74, %rd108, 10, %rd73;
	add.s64 	%rd108, %rd74, -48;
	add.s64 	%rd31, %rd107, 1;
	ld.local.s8 	%rs39, [%rd107+1];
	setp.gt.s16 	%p24, %rs39, 47;
	mov.u64 	%rd107, %rd31;
	mov.u16 	%rs40, %rs39;
	@%p24 bra 	$L__BB0_23;
$L__BB0_25:
	setp.ne.s16 	%p25, %rs40, 0;
	@%p25 bra 	$L__BB0_43;
	ld.global.u8 	%rs41, [%rd103];
	setp.eq.s16 	%p26, %rs41, 0;
	mov.b64 	%rd75, 0;
	mov.u64 	%rd111, %rd75;
	@%p26 bra 	$L__BB0_30;
	mov.u64 	%rd109, %rd104;
	mov.u64 	%rd110, %rd103;
$L__BB0_28:
	setp.eq.s16 	%p27, %rs41, 41;
	mov.u64 	%rd111, %rd109;
	@%p27 bra 	$L__BB0_30;
	add.s64 	%rd35, %rd110, 1;
	add.s64 	%rd109, %rd109, 1;
	ld.global.u8 	%rs41, [%rd110+1];
	setp.ne.s16 	%p28, %rs41, 0;
	mov.u64 	%rd110, %rd35;
	mov.u64 	%rd111, %rd75;
	@%p28 bra 	$L__BB0_28;
$L__BB0_30:
	setp.eq.s64 	%p29, %rd111, 0;
	sub.s64 	%rd77, %rd111, %rd3;
	setp.gt.s64 	%p30, %rd77, %rd16;
	or.pred  	%p31, %p29, %p30;
	@%p31 bra 	$L__BB0_43;
	not.b64 	%rd79, %rd104;
	add.s64 	%rd38, %rd111, %rd79;
	setp.eq.s64 	%p32, %rd38, 0;
	@%p32 bra 	$L__BB0_35;
	mov.b64 	%rd112, 0;
$L__BB0_33:
	add.s64 	%rd81, %rd103, %rd112;
	ld.global.u8 	%rs17, [%rd81+1];
	setp.eq.s16 	%p33, %rs17, 0;
	@%p33 bra 	$L__BB0_35;
	add.s64 	%rd40, %rd112, 1;
	add.s64 	%rd82, %rd114, %rd112;
	st.local.u8 	[%rd82], %rs17;
	setp.lt.u64 	%p34, %rd40, %rd38;
	mov.u64 	%rd112, %rd40;
	@%p34 bra 	$L__BB0_33;
$L__BB0_35:
	add.s64 	%rd84, %rd114, %rd38;
	mov.b16 	%rs33, 0;
	st.local.u8 	[%rd84], %rs33;
	ld.local.s8 	%rs43, [%rd114];
	setp.lt.s16 	%p35, %rs43, 48;
	mov.b64 	%rd115, 0;
	@%p35 bra 	$L__BB0_39;
	mov.b64 	%rd115, 0;
	mov.u16 	%rs42, %rs43;
$L__BB0_37:
	and.b16  	%rs35, %rs42, 255;
	setp.gt.u16 	%p36, %rs35, 57;
	mov.b16 	%rs43, 1;
	@%p36 bra 	$L__BB0_39;
	cvt.u64.u16 	%rd86, %rs42;
	and.b64  	%rd87, %rd86, 255;
	mad.lo.s64 	%rd88, %rd115, 10, %rd87;
	add.s64 	%rd115, %rd88, -48;
	add.s64 	%rd44, %rd114, 1;
	ld.local.s8 	%rs42, [%rd114+1];
	setp.gt.s16 	%p37, %rs42, 47;
	mov.u64 	%rd114, %rd44;
	mov.u16 	%rs43, %rs42;
	@%p37 bra 	$L__BB0_37;
$L__BB0_39:
	setp.ne.s16 	%p38, %rs43, 0;
	@%p38 bra 	$L__BB0_43;
	mul.lo.s64 	%rd46, %rd115, %rd108;
	setp.lt.s64 	%p39, %rd46, 1;
	@%p39 bra 	$L__BB0_42;
	add.u64 	%rd89, %SP, 16;
	add.u64 	%rd90, %SPL, 16;
	st.local.u32 	[%rd90], %r1;
	st.local.u64 	[%rd90+8], %rd3;
	st.local.v2.u64 	[%rd90+16], {%rd15, %rd108};
	st.local.v2.u64 	[%rd90+32], {%rd115, %rd46};
	mov.u64 	%rd91, $str$3;
	cvta.global.u64 	%rd92, %rd91;
	{ // callseq 0, 0
	.param .b64 param0;
	st.param.b64 	[param0], %rd92;
	.param .b64 param1;
	st.param.b64 	[param1], %rd89;
	.param .b32 retval0;
	call.uni (retval0), 
	vprintf, 
	(
	param0, 
	param1
	);
	ld.param.b32 	%r8, [retval0];
	} // callseq 0
$L__BB0_42:
	cvt.u32.u64 	%r10, %rd46;
	cvta.to.global.u64 	%rd93, %rd48;
	atom.global.add.u32 	%r11, [%rd93], %r10;
$L__BB0_43:
	ret;

}
	// .globl	_ZN3cub18CUB_300001_SM_10006detail11EmptyKernelIvEEvv
.visible .entry _ZN3cub18CUB_300001_SM_10006detail11EmptyKernelIvEEvv()
{


	ret;

}


// ===== COMPILED SASS (sm_100) =====

	.target	sm_100

	.elftype	@"ET_EXEC"


//--------------------- .note.nv.tkinfo           --------------------------
	.section	.note.nv.tkinfo,"",@"SHT_NOTE"
	.sectionflags	@"SHF_NOTE_NV_TKINFO"
	.tkinfo
        /*0018*/ 	.word	0x00000002
        /*0030*/ 	.string	""
        /*0030*/ 	.string	"ptxas"
        /*0030*/ 	.string	"Cuda compilation tools, release 13.0, V13.0.88"
        /*0030*/ 	.string	"Build cuda_13.0.r13.0/compiler.36424714_0"
        /*0030*/ 	.string	"-arch sm_100 -m 64 "



//--------------------- .note.nv.cuinfo           --------------------------
	.section	.note.nv.cuinfo,"",@"SHT_NOTE"
	.sectionflags	@"SHF_NOTE_NV_CUINFO"
        /*0018*/ 	.short	0x0002
        /*001a*/ 	.short	0x0064
        /*001c*/ 	.short	0x0082
	.zero		2


//--------------------- .nv.info                  --------------------------
	.section	.nv.info,"",@"SHT_CUDA_INFO"
	.align	4


	//----- nvinfo : EIATTR_REGCOUNT
	.align		4
        /*0000*/ 	.byte	0x04, 0x2f
        /*0002*/ 	.short	(.L_43 - .L_42)
	.align		4
.L_42:
        /*0004*/ 	.word	index@(_Z11checkStringPciiPi)
        /*0008*/ 	.word	0x00000018


	//----- nvinfo : EIATTR_FRAME_SIZE
	.align		4
.L_43:
        /*000c*/ 	.byte	0x04, 0x11
        /*000e*/ 	.short	(.L_45 - .L_44)
	.align		4
.L_44:
        /*0010*/ 	.word	index@(_Z11checkStringPciiPi)
        /*0014*/ 	.word	0x00000040


	//----- nvinfo : EIATTR_REGCOUNT
	.align		4
.L_45:
        /*0018*/ 	.byte	0x04, 0x2f
        /*001a*/ 	.short	(.L_47 - .L_46)
	.align		4
.L_46:
        /*001c*/ 	.word	index@(_ZN3cub18CUB_300001_SM_10006detail11EmptyKernelIvEEvv)
        /*0020*/ 	.word	0x00000004


	//----- nvinfo : EIATTR_FRAME_SIZE
	.align		4
.L_47:
        /*0024*/ 	.byte	0x04, 0x11
        /*0026*/ 	.short	(.L_49 - .L_48)
	.align		4
.L_48:
        /*0028*/ 	.word	index@(_ZN3cub18CUB_300001_SM_10006detail11EmptyKernelIvEEvv)
        /*002c*/ 	.word	0x00000000


	//----- nvinfo : EIATTR_MIN_STACK_SIZE
	.align		4
.L_49:
        /*0030*/ 	.byte	0x04, 0x12
        /*0032*/ 	.short	(.L_51 - .L_50)
	.align		4
.L_50:
        /*0034*/ 	.word	index@(_ZN3cub18CUB_300001_SM_10006detail11EmptyKernelIvEEvv)
        /*0038*/ 	.word	0x00000000


	//----- nvinfo : EIATTR_MIN_STACK_SIZE
	.align		4
.L_51:
        /*003c*/ 	.byte	0x04, 0x12
        /*003e*/ 	.short	(.L_53 - .L_52)
	.align		4
.L_52:
        /*0040*/ 	.word	index@(_Z11checkStringPciiPi)
        /*0044*/ 	.word	0x00000040
.L_53:


//--------------------- .nv.compat                --------------------------
	.section	.nv.compat,"",@"SHT_CUDA_COMPAT_INFO"
	.align	4
        /*0000*/ 	.byte	0x02, 0x09, 0x00, 0x00, 0x02, 0x02, 0x01, 0x00, 0x02, 0x05, 0x05, 0x00, 0x03, 0x07, 0x01, 0x01
        /*0010*/ 	.byte	0x02, 0x03, 0x00, 0x00, 0x02, 0x06, 0x01, 0x00, 0x04, 0x0b, 0x08, 0x00, 0x09, 0x00, 0x00, 0x00
        /*0020*/ 	.byte	0x00, 0x00, 0x00, 0x00


//--------------------- .nv.info._ZN3cub18CUB_300001_SM_10006detail11EmptyKernelIvEEvv --------------------------
	.section	.nv.info._ZN3cub18CUB_300001_SM_10006detail11EmptyKernelIvEEvv,"",@"SHT_CUDA_INFO"
	.sectionflags	@""
	.align	4


	//----- nvinfo : EIATTR_CUDA_API_VERSION
	.align		4
        /*0000*/ 	.byte	0x04, 0x37
        /*0002*/ 	.short	(.L_55 - .L_54)
.L_54:
        /*0004*/ 	.word	0x00000082


	//----- nvinfo : EIATTR_SPARSE_MMA_MASK
	.align		4
.L_55:
        /*0008*/ 	.byte	0x03, 0x50
        /*000a*/ 	.short	0x0000


	//----- nvinfo : EIATTR_MAXREG_COUNT
	.align		4
        /*000c*/ 	.byte	0x03, 0x1b
        /*000e*/ 	.short	0x00ff


	//----- nvinfo : EIATTR_MERCURY_ISA_VERSION
	.align		4
        /*0010*/ 	.byte	0x03, 0x5f
        /*0012*/ 	.short	0x0101


	//----- nvinfo : EIATTR_VRC_CTA_INIT_COUNT
	.align		4
        /*0014*/ 	.byte	0x02, 0x4a
	.zero		1
	.zero		1


	//----- nvinfo : EIATTR_EXIT_INSTR_OFFSETS
	.align		4
        /*0018*/ 	.byte	0x04, 0x1c
        /*001a*/ 	.short	(.L_57 - .L_56)


	//   ....[0]....
.L_56:
        /*001c*/ 	.word	0x00000010


	//----- nvinfo : EIATTR_SW_WAR
	.align		4
.L_57:
        /*0020*/ 	.byte	0x04, 0x36
        /*0022*/ 	.short	(.L_59 - .L_58)
.L_58:
        /*0024*/ 	.word	0x00000008
.L_59:


//--------------------- .nv.info._Z11checkStringPciiPi --------------------------
	.section	.nv.info._Z11checkStringPciiPi,"",@"SHT_CUDA_INFO"
	.sectionflags	@""
	.align	4


	//----- nvinfo : EIATTR_CUDA_API_VERSION
	.align		4
        /*0000*/ 	.byte	0x04, 0x37
        /*0002*/ 	.short	(.L_61 - .L_60)
.L_60:
        /*0004*/ 	.word	0x00000082


	//----- nvinfo : EIATTR_KPARAM_INFO
	.align		4
.L_61:
        /*0008*/ 	.byte	0x04, 0x17
        /*000a*/ 	.short	(.L_63 - .L_62)
.L_62:
        /*000c*/ 	.word	0x00000000
        /*0010*/ 	.short	0x0003
        /*0012*/ 	.short	0x0010
        /*0014*/ 	.byte	0x00, 0xf5, 0x21, 0x00


	//----- nvinfo : EIATTR_KPARAM_INFO
	.align		4
.L_63:
        /*0018*/ 	.byte	0x04, 0x17
        /*001a*/ 	.short	(.L_65 - .L_64)
.L_64:
        /*001c*/ 	.word	0x00000000
        /*0020*/ 	.short	0x0002
        /*0022*/ 	.short	0x000c
        /*0024*/ 	.byte	0x00, 0xf0, 0x11, 0x00


	//----- nvinfo : EIATTR_KPARAM_INFO
	.align		4
.L_65:
        /*0028*/ 	.byte	0x04, 0x17
        /*002a*/ 	.short	(.L_67 - .L_66)
.L_66:
        /*002c*/ 	.word	0x00000000
        /*0030*/ 	.short	0x0001
        /*0032*/ 	.short	0x0008
        /*0034*/ 	.byte	0x00, 0xf0, 0x11, 0x00


	//----- nvinfo : EIATTR_KPARAM_INFO
	.align		4
.L_67:
        /*0038*/ 	.byte	0x04, 0x17
        /*003a*/ 	.short	(.L_69 - .L_68)
.L_68:
        /*003c*/ 	.word	0x00000000
        /*0040*/ 	.short	0x0000
        /*0042*/ 	.short	0x0000
        /*0044*/ 	.byte	0x00, 0xf5, 0x21, 0x00


	//----- nvinfo : EIATTR_SPARSE_MMA_MASK
	.align		4
.L_69:
        /*0048*/ 	.byte	0x03, 0x50
        /*004a*/ 	.short	0x0000


	//----- nvinfo : EIATTR_MAXREG_COUNT
	.align		4
        /*004c*/ 	.byte	0x03, 0x1b
        /*004e*/ 	.short	0x00ff


	//----- nvinfo : EIATTR_EXTERNS
	.align		4
        /*0050*/ 	.byte	0x04, 0x0f
        /*0052*/ 	.short	(.L_71 - .L_70)


	//   ....[0]....
	.align		4
.L_70:
        /*0054*/ 	.word	index@(vprintf)


	//----- nvinfo : EIATTR_MERCURY_ISA_VERSION
	.align		4
.L_71:
        /*0058*/ 	.byte	0x03, 0x5f
        /*005a*/ 	.short	0x0101


	//----- nvinfo : EIATTR_INT_WARP_WIDE_INSTR_OFFSETS
	.align		4
        /*005c*/ 	.byte	0x04, 0x31
        /*005e*/ 	.short	(.L_73 - .L_72)


	//   ....[0]....
.L_72:
        /*0060*/ 	.word	0x00001270


	//   ....[1]....
        /*0064*/ 	.word	0x00001290


	//----- nvinfo : EIATTR_VRC_CTA_INIT_COUNT
	.align		4
.L_73:
        /*0068*/ 	.byte	0x02, 0x4a
	.zero		1
	.zero		1


	//----- nvinfo : EIATTR_SYSCALL_OFFSETS
	.align		4
        /*006c*/ 	.byte	0x04, 0x46
        /*006e*/ 	.short	(.L_75 - .L_74)


	//   ....[0]....
.L_74:
        /*0070*/ 	.word	0x00001240


	//----- nvinfo : EIATTR_EXIT_INSTR_OFFSETS
	.align		4
.L_75:
        /*0074*/ 	.byte	0x04, 0x1c
        /*0076*/ 	.short	(.L_77 - .L_76)


	//   ....[0]....
.L_76:
        /*0078*/ 	.word	0x000000a0


	//   ....[1]....
        /*007c*/ 	.word	0x00000540


	//   ....[2]....
        /*0080*/ 	.word	0x00000580


	//   ....[3]....
        /*0084*/ 	.word	0x00000780


	//   ....[4]....
        /*0088*/ 	.word	0x000007e0


	//   ....[5]....
        /*008c*/ 	.word	0x00000b60


	//   ....[6]....
        /*0090*/ 	.word	0x00000d50


	//   ....[7]....
        /*0094*/ 	.word	0x00001090


	//   ....[8]....
        /*0098*/ 	.word	0x000012e0


	//----- nvinfo : EIATTR_CRS_STACK_SIZE
	.align		4
.L_77:
        /*009c*/ 	.byte	0x04, 0x1e
        /*009e*/ 	.short	(.L_79 - .L_78)
.L_78:
        /*00a0*/ 	.word	0x00000000


	//----- nvinfo : EIATTR_CBANK_PARAM_SIZE
	.align		4
.L_79:
        /*00a4*/ 	.byte	0x03, 0x19
        /*00a6*/ 	.short	0x0018


	//----- nvinfo : EIATTR_PARAM_CBANK
	.align		4
        /*00a8*/ 	.byte	0x04, 0x0a
        /*00aa*/ 	.short	(.L_81 - .L_80)
	.align		4
.L_80:
        /*00ac*/ 	.word	index@(.nv.constant0._Z11checkStringPciiPi)
        /*00b0*/ 	.short	0x0380
        /*00b2*/ 	.short	0x0018


	//----- nvinfo : EIATTR_SW_WAR
	.align		4
.L_81:
        /*00b4*/ 	.byte	0x04, 0x36
        /*00b6*/ 	.short	(.L_83 - .L_82)
.L_82:
        /*00b8*/ 	.word	0x00000008
.L_83:


//--------------------- .nv.callgraph             --------------------------
	.section	.nv.callgraph,"",@"SHT_CUDA_CALLGRAPH"
	.align	4
	.sectionentsize	8
	.align		4
        /*0000*/ 	.word	0x00000000
	.align		4
        /*0004*/ 	.word	0xffffffff
	.align		4
        /*0008*/ 	.word	index@(_Z11checkStringPciiPi)
	.align		4
        /*000c*/ 	.word	index@(vprintf)
	.align		4
        /*0010*/ 	.word	0x00000000
	.align		4
        /*0014*/ 	.word	0xfffffffe
	.align		4
        /*0018*/ 	.word	0x00000000
	.align		4
        /*001c*/ 	.word	0xfffffffd
	.align		4
        /*0020*/ 	.word	0x00000000
	.align		4
        /*0024*/ 	.word	0xfffffffc


//--------------------- .nv.constant4             --------------------------
	.section	.nv.constant4,"a",@progbits
	.align	8
	.align		8
.nv.constant4:
        /*0000*/ 	.dword	_ZN34_INTERNAL_06c1ab30_4_k_cu_55c4583f4cuda3std3__45__cpo5beginE
	.align		8
        /*0008*/ 	.dword	_ZN34_INTERNAL_06c1ab30_4_k_cu_55c4583f4cuda3std3__45__cpo3endE
	.align		8
        /*0010*/ 	.dword	_ZN34_INTERNAL_06c1ab30_4_k_cu_55c4583f4cuda3std3__45__cpo6cbeginE
	.align		8
        /*0018*/ 	.dword	_ZN34_INTERNAL_06c1ab30_4_k_cu_55c4583f4cuda3std3__45__cpo4cendE
	.align		8
        /*0020*/ 	.dword	_ZN34_INTERNAL_06c1ab30_4_k_cu_55c4583f4cuda3std3__45__cpo6rbeginE
	.align		8
        /*0028*/ 	.dword	_ZN34_INTERNAL_06c1ab30_4_k_cu_55c4583f4cuda3std3__45__cpo4rendE
	.align		8
        /*0030*/ 	.dword	_ZN34_INTERNAL_06c1ab30_4_k_cu_55c4583f4cuda3std3__45__cpo7crbeginE
	.align		8
        /*0038*/ 	.dword	_ZN34_INTERNAL_06c1ab30_4_k_cu_55c4583f4cuda3std3__45__cpo5crendE
	.align		8
        /*0040*/ 	.dword	_ZN34_INTERNAL_06c1ab30_4_k_cu_55c4583f4cuda3std3__436_GLOBAL__N__06c1ab30_4_k_cu_55c4583f6ignoreE
	.align		8
        /*0048*/ 	.dword	_ZN34_INTERNAL_06c1ab30_4_k_cu_55c4583f4cuda3std3__419piecewise_constructE
	.align		8
        /*0050*/ 	.dword	_ZN34_INTERNAL_06c1ab30_4_k_cu_55c4583f4cuda3std3__48in_placeE
	.align		8
        /*0058*/ 	.dword	_ZN34_INTERNAL_06c1ab30_4_k_cu_55c4583f4cuda3std3__420unreachable_sentinelE
	.align		8
        /*0060*/ 	.dword	_ZN34_INTERNAL_06c1ab30_4_k_cu_55c4583f4cuda3std3__47nulloptE
	.align		8
        /*0068*/ 	.dword	_ZN34_INTERNAL_06c1ab30_4_k_cu_55c4583f4cuda3std3__48unexpectE
	.align		8
        /*0070*/ 	.dword	_ZN34_INTERNAL_06c1ab30_4_k_cu_55c4583f4cuda3std6ranges3__45__cpo4swapE
	.align		8
        /*0078*/ 	.dword	_ZN34_INTERNAL_06c1ab30_4_k_cu_55c4583f4cuda3std6ranges3__45__cpo9iter_moveE
	.align		8
        /*0080*/ 	.dword	_ZN34_INTERNAL_06c1ab30_4_k_cu_55c4583f4cuda3std6ranges3__45__cpo5beginE
	.align		8
        /*0088*/ 	.dword	_ZN34_INTERNAL_06c1ab30_4_k_cu_55c4583f4cuda3std6ranges3__45__cpo3endE
	.align		8
        /*0090*/ 	.dword	_ZN34_INTERNAL_06c1ab30_4_k_cu_55c4583f4cuda3std6ranges3__45__cpo6cbeginE
	.align		8
        /*0098*/ 	.dword	_ZN34_INTERNAL_06c1ab30_4_k_cu_55c4583f4cuda3std6ranges3__45__cpo4cendE
	.align		8
        /*00a0*/ 	.dword	_ZN34_INTERNAL_06c1ab30_4_k_cu_55c4583f4cuda3std6ranges3__45__cpo7advanceE
	.align		8
        /*00a8*/ 	.dword	_ZN34_INTERNAL_06c1ab30_4_k_cu_55c4583f4cuda3std6ranges3__45__cpo9iter_swapE
	.align		8
        /*00b0*/ 	.dword	_ZN34_INTERNAL_06c1ab30_4_k_cu_55c4583f4cuda3std6ranges3__45__cpo4nextE
	.align		8
        /*00b8*/ 	.dword	_ZN34_INTERNAL_06c1ab30_4_k_cu_55c4583f4cuda3std6ranges3__45__cpo4prevE
	.align		8
        /*00c0*/ 	.dword	_ZN34_INTERNAL_06c1ab30_4_k_cu_55c4583f4cuda3std6ranges3__45__cpo4dataE
	.align		8
        /*00c8*/ 	.dword	_ZN34_INTERNAL_06c1ab30_4_k_cu_55c4583f4cuda3std6ranges3__45__cpo5cdataE
	.align		8
        /*00d0*/ 	.dword	_ZN34_INTERNAL_06c1ab30_4_k_cu_55c4583f4cuda3std6ranges3__45__cpo4sizeE
	.align		8
        /*00d8*/ 	.dword	_ZN34_INTERNAL_06c1ab30_4_k_cu_55c4583f4cuda3std6ranges3__45__cpo5ssizeE
	.align		8
        /*00e0*/ 	.dword	_ZN34_INTERNAL_06c1ab30_4_k_cu_55c4583f4cuda3std6ranges3__45__cpo8distanceE
	.align		8
        /*00e8*/ 	.dword	_ZN34_INTERNAL_06c1ab30_4_k_cu_55c4583f6thrust24THRUST_300001_SM_1000_NS6system6detail10sequential3seqE
	.align		8
        /*00f0*/ 	.dword	_ZN34_INTERNAL_06c1ab30_4_k_cu_55c4583f6thrust24THRUST_300001_SM_1000_NS12placeholders2_1E
	.align		8
        /*00f8*/ 	.dword	_ZN34_INTERNAL_06c1ab30_4_k_cu_55c4583f6thrust24THRUST_300001_SM_1000_NS12placeholders2_2E
	.align		8
        /*0100*/ 	.dword	_ZN34_INTERNAL_06c1ab30_4_k_cu_55c4583f6thrust24THRUST_300001_SM_1000_NS12placeholders2_3E
	.align		8
        /*0108*/ 	.dword	_ZN34_INTERNAL_06c1ab30_4_k_cu_55c4583f6thrust24THRUST_300001_SM_1000_NS12placeholders2_4E
	.align		8
        /*0110*/ 	.dword	_ZN34_INTERNAL_06c1ab30_4_k_cu_55c4583f6thrust24THRUST_300001_SM_1000_NS12placeholders2_5E
	.align		8
        /*0118*/ 	.dword	_ZN34_INTERNAL_06c1ab30_4_k_cu_55c4583f6thrust24THRUST_300001_SM_1000_NS12placeholders2_6E
	.align		8
        /*0120*/ 	.dword	_ZN34_INTERNAL_06c1ab30_4_k_cu_55c4583f6thrust24THRUST_300001_SM_1000_NS12placeholders2_7E
	.align		8
        /*0128*/ 	.dword	_ZN34_INTERNAL_06c1ab30_4_k_cu_55c4583f6thrust24THRUST_300001_SM_1000_NS12placeholders2_8E
	.align		8
        /*0130*/ 	.dword	_ZN34_INTERNAL_06c1ab30_4_k_cu_55c4583f6thrust24THRUST_300001_SM_1000_NS12placeholders2_9E
	.align		8
        /*0138*/ 	.dword	_ZN34_INTERNAL_06c1ab30_4_k_cu_55c4583f6thrust24THRUST_300001_SM_1000_NS12placeholders3_10E
	.align		8
        /*0140*/ 	.dword	$str
	.align		8
        /*0148*/ 	.dword	$str$3
	.align		8
        /*0150*/ 	.dword	vprintf


//--------------------- .text._ZN3cub18CUB_300001_SM_10006detail11EmptyKernelIvEEvv --------------------------
	.section	.text._ZN3cub18CUB_300001_SM_10006detail11EmptyKernelIvEEvv,"ax",@progbits
	.align	128
        .global         _ZN3cub18CUB_300001_SM_10006detail11EmptyKernelIvEEvv
        .type           _ZN3cub18CUB_300001_SM_10006detail11EmptyKernelIvEEvv,@function
        .size           _ZN3cub18CUB_300001_SM_10006detail11EmptyKernelIvEEvv,(.L_x_30 - _ZN3cub18CUB_300001_SM_10006detail11EmptyKernelIvEEvv)
        .other          _ZN3cub18CUB_300001_SM_10006detail11EmptyKernelIvEEvv,@"STO_CUDA_ENTRY STV_DEFAULT"
_ZN3cub18CUB_300001_SM_10006detail11EmptyKernelIvEEvv:
.text._ZN3cub18CUB_300001_SM_10006detail11EmptyKernelIvEEvv:
[----:B------:R-:W-:Y:S01]  /*0000*/  LDC R1, c[0x0][0x37c] ;  /* 0x0000df00ff017b82 */ /* 0x000fe20000000800 */
[----:B------:R-:W-:Y:S05]  /*0010*/  EXIT ;  /* 0x000000000000794d */ /* 0x000fea0003800000 */
.L_x_0:
[----:B------:R-:W-:-:S00]  /*0020*/  BRA `(.L_x_0) ;  /* 0xfffffffc00fc7947 */ /* 0x000fc0000383ffff */
[----:B------:R-:W-:-:S00]  /*0030*/  NOP ;  /* 0x0000000000007918 */ /* 0x000fc00000000000 */
        /* <DEDUP_REMOVED lines=12> */
.L_x_30:


//--------------------- .text._Z11checkStringPciiPi --------------------------
	.section	.text._Z11checkStringPciiPi,"ax",@progbits
	.align	128
        .global         _Z11checkStringPciiPi
        .type           _Z11checkStringPciiPi,@function
        .size           _Z11checkStringPciiPi,(.L_x_31 - _Z11checkStringPciiPi)
        .other          _Z11checkStringPciiPi,@"STO_CUDA_ENTRY STV_DEFAULT"
_Z11checkStringPciiPi:
.text._Z11checkStringPciiPi:
[----:B------:R-:W0:Y:S01]  /*0000*/  LDC R1, c[0x0][0x37c] ;  /* 0x0000df00ff017b82 */ /* 0x000e220000000800 */
[----:B------:R-:W1:Y:S01]  /*0010*/  S2R R3, SR_TID.X ;  /* 0x0000000000037919 */ /* 0x000e620000002100 */
[----:B------:R-:W2:Y:S06]  /*0020*/  LDCU UR38, c[0x0][0x2fc] ;  /* 0x00005f80ff2677ac */ /* 0x000eac0008000800 */
[----:B------:R-:W1:Y:S01]  /*0030*/  S2UR UR4, SR_CTAID.X ;  /* 0x00000000000479c3 */ /* 0x000e620000002500 */
[----:B0-----:R-:W-:Y:S01]  /*0040*/  VIADD R1, R1, 0xffffffc0 ;  /* 0xffffffc001017836 */ /* 0x001fe20000000000 */
[----:B------:R-:W0:Y:S06]  /*0050*/  LDCU.64 UR6, c[0x0][0x388] ;  /* 0x00007100ff0677ac */ /* 0x000e2c0008000a00 */
[----:B------:R-:W1:Y:S02]  /*0060*/  LDC R0, c[0x0][0x360] ;  /* 0x0000d800ff007b82 */ /* 0x000e640000000800 */
[----:B-1----:R-:W-:-:S04]  /*0070*/  IMAD R0, R0, UR4, R3 ;  /* 0x0000000400007c24 */ /* 0x002fc8000f8e0203 */
[----:B0-----:R-:W-:-:S05]  /*0080*/  VIADD R2, R0, UR6 ;  /* 0x0000000600027c36 */ /* 0x001fca0008000000 */
[----:B------:R-:W-:-:S13]  /*0090*/  ISETP.GT.AND P0, PT, R2, UR7, PT ;  /* 0x0000000702007c0c */ /* 0x000fda000bf04270 */
[----:B--2---:R-:W-:Y:S05]  /*00a0*/  @P0 EXIT ;  /* 0x000000000000094d */ /* 0x004fea0003800000 */
[----:B------:R-:W0:Y:S01]  /*00b0*/  LDCU.64 UR4, c[0x0][0x380] ;  /* 0x00007000ff0477ac */ /* 0x000e220008000a00 */
[----:B------:R-:W1:Y:S01]  /*00c0*/  LDCU.64 UR36, c[0x0][0x358] ;  /* 0x00006b00ff2477ac */ /* 0x000e620008000a00 */
[----:B0-----:R-:W-:-:S04]  /*00d0*/  IADD3 R4, P0, PT, R0, UR4, RZ ;  /* 0x0000000400047c10 */ /* 0x001fc8000ff1e0ff */
[----:B------:R-:W-:-:S05]  /*00e0*/  LEA.HI.X.SX32 R5, R0, UR5, 0x1, P0 ;  /* 0x0000000500057c11 */ /* 0x000fca00080f0eff */
[----:B-1----:R-:W2:Y:S01]  /*00f0*/  LDG.E.U8 R3, desc[UR36][R4.64] ;  /* 0x0000002404037981 */ /* 0x002ea2000c1e1100 */
[----:B------:R-:W0:Y:S01]  /*0100*/  LDC R6, c[0x0][0x2f8] ;  /* 0x0000be00ff067b82 */ /* 0x000e220000000800 */
[----:B------:R-:W-:Y:S01]  /*0110*/  BSSY.RECONVERGENT B0, `(.L_x_1) ;  /* 0x0000039000007945 */ /* 0x000fe20003800200 */
[----:B------:R-:W-:Y:S01]  /*0120*/  IMAD.MOV.U32 R2, RZ, RZ, R1 ;  /* 0x000000ffff027224 */ /* 0x000fe200078e0001 */
[----:B------:R-:W-:Y:S01]  /*0130*/  CS2R R8, SRZ ;  /* 0x0000000000087805 */ /* 0x000fe2000001ff00 */
[----:B------:R-:W-:Y:S02]  /*0140*/  IMAD.MOV.U32 R7, RZ, RZ, RZ ;  /* 0x000000ffff077224 */ /* 0x000fe400078e00ff */
[----:B------:R-:W-:Y:S02]  /*0150*/  IMAD.MOV.U32 R11, RZ, RZ, RZ ;  /* 0x000000ffff0b7224 */ /* 0x000fe400078e00ff */
[----:B------:R-:W-:Y:S02]  /*0160*/  IMAD.MOV.U32 R17, RZ, RZ, RZ ;  /* 0x000000ffff117224 */ /* 0x000fe400078e00ff */
[----:B------:R-:W-:Y:S01]  /*0170*/  IMAD.MOV.U32 R15, RZ, RZ, RZ ;  /* 0x000000ffff0f7224 */ /* 0x000fe200078e00ff */
[----:B--2---:R-:W-:-:S13]  /*0180*/  ISETP.NE.AND P0, PT, R3, RZ, PT ;  /* 0x000000ff0300720c */ /* 0x004fda0003f05270 */
[----:B0-----:R-:W-:Y:S05]  /*0190*/  @!P0 BRA `(.L_x_2) ;  /* 0x0000000000c08947 */ /* 0x001fea0003800000 */
[----:B------:R-:W0:Y:S01]  /*01a0*/  LDC.64 R12, c[0x4][0x140] ;  /* 0x01005000ff0c7b82 */ /* 0x000e220000000a00 */
[--C-:B------:R-:W-:Y:S02]  /*01b0*/  IMAD.MOV.U32 R17, RZ, RZ, R4.reuse ;  /* 0x000000ffff117224 */ /* 0x100fe400078e0004 */
[--C-:B------:R-:W-:Y:S02]  /*01c0*/  IMAD.MOV.U32 R15, RZ, RZ, R5.reuse ;  /* 0x000000ffff0f7224 */ /* 0x100fe400078e0005 */
[--C-:B------:R-:W-:Y:S02]  /*01d0*/  IMAD.MOV.U32 R7, RZ, RZ, R4.reuse ;  /* 0x000000ffff077224 */ /* 0x100fe400078e0004 */
[--C-:B------:R-:W-:Y:S02]  /*01e0*/  IMAD.MOV.U32 R11, RZ, RZ, R5.reuse ;  /* 0x000000ffff0b7224 */ /* 0x100fe400078e0005 */
[----:B------:R-:W-:Y:S02]  /*01f0*/  IMAD.MOV.U32 R8, RZ, RZ, R4 ;  /* 0x000000ffff087224 */ /* 0x000fe400078e0004 */
[----:B------:R-:W-:-:S07]  /*0200*/  IMAD.MOV.U32 R9, RZ, RZ, R5 ;  /* 0x000000ffff097224 */ /* 0x000fce00078e0005 */
.L_x_8:
[----:B------:R-:W-:Y:S01]  /*0210*/  PRMT R3, R3, 0x9910, RZ ;  /* 0x0000991003037816 */ /* 0x000fe200000000ff */
[----:B------:R-:W-:Y:S03]  /*0220*/  BSSY.RELIABLE B1, `(.L_x_3) ;  /* 0x0000019000017945 */ /* 0x000fe60003800100 */
[----:B------:R-:W-:-:S13]  /*0230*/  ISETP.NE.AND P0, PT, R3, 0x6d, PT ;  /* 0x0000006d0300780c */ /* 0x000fda0003f05270 */
[----:B------:R-:W-:Y:S05]  /*0240*/  @!P0 BRA `(.L_x_4) ;  /* 0x0000000000088947 */ /* 0x000fea0003800000 */
[----:B------:R1:W5:Y:S01]  /*0250*/  LDG.E.U8 R3, desc[UR36][R8.64+0x1] ;  /* 0x0000012408037981 */ /* 0x000362000c1e1100 */
[----:B------:R-:W-:Y:S05]  /*0260*/  BRA `(.L_x_5) ;  /* 0x0000000000507947 */ /* 0x000fea0003800000 */
.L_x_4:
[----:B------:R-:W2:Y:S01]  /*0270*/  LDG.E.U8 R3, desc[UR36][R8.64+0x1] ;  /* 0x0000012408037981 */ /* 0x000ea2000c1e1100 */
[----:B0-----:R-:W-:Y:S01]  /*0280*/  IADD3 R18, P1, PT, R12, 0x1, RZ ;  /* 0x000000010c127810 */ /* 0x001fe20007f3e0ff */
[----:B------:R-:W-:Y:S04]  /*0290*/  BSSY.RECONVERGENT B2, `(.L_x_6) ;  /* 0x000000d000027945 */ /* 0x000fe80003800200 */
[----:B------:R-:W-:Y:S01]  /*02a0*/  IMAD.X R19, RZ, RZ, R13, P1 ;  /* 0x000000ffff137224 */ /* 0x000fe200008e060d */
[----:B--2---:R-:W-:-:S13]  /*02b0*/  ISETP.NE.AND P0, PT, R3, 0x75, PT ;  /* 0x000000750300780c */ /* 0x004fda0003f05270 */
[----:B------:R-:W-:Y:S05]  /*02c0*/  @P0 BRA `(.L_x_7) ;  /* 0x0000000000240947 */ /* 0x000fea0003800000 */
[----:B------:R-:W2:Y:S01]  /*02d0*/  LDG.E.U8 R10, desc[UR36][R8.64+0x2] ;  /* 0x00000224080a7981 */ /* 0x000ea2000c1e1100 */
[----:B------:R-:W-:Y:S02]  /*02e0*/  IADD3 R18, P2, PT, R12, 0x2, RZ ;  /* 0x000000020c127810 */ /* 0x000fe40007f5e0ff */
[----:B--2---:R-:W-:-:S13]  /*02f0*/  ISETP.NE.AND P0, PT, R10, RZ, PT ;  /* 0x000000ff0a00720c */ /* 0x004fda0003f05270 */
[----:B------:R-:W-:Y:S01]  /*0300*/  @P0 IMAD.MOV.U32 R19, RZ, RZ, 0x3 ;  /* 0x00000003ff130424 */ /* 0x000fe200078e00ff */
[----:B------:R-:W-:-:S04]  /*0310*/  @P0 ISETP.NE.AND P1, PT, R10, 0x6c, PT ;  /* 0x0000006c0a00080c */ /* 0x000fc80003f25270 */
[----:B------:R-:W-:-:S04]  /*0320*/  @P0 SEL R19, R19, 0x2, !P1 ;  /* 0x0000000213130807 */ /* 0x000fc80004800000 */
[----:B------:R-:W-:Y:S01]  /*0330*/  @P0 IADD3 R18, P1, PT, R19, R12, RZ ;  /* 0x0000000c13120210 */ /* 0x000fe20007f3e0ff */
[----:B------:R-:W-:-:S04]  /*0340*/  IMAD.X R19, RZ, RZ, R13, P2 ;  /* 0x000000ffff137224 */ /* 0x000fc800010e060d */
[----:B------:R-:W-:-:S08]  /*0350*/  @P0 IMAD.X R19, RZ, RZ, R13, P1 ;  /* 0x000000ffff130224 */ /* 0x000fd000008e060d */
.L_x_7:
[----:B------:R-:W-:Y:S05]  /*0360*/  BSYNC.RECONVERGENT B2 ;  /* 0x0000000000027941 */ /* 0x000fea0003800200 */
.L_x_6:
[----:B------:R-:W2:Y:S02]  /*0370*/  LDG.E.U8.CONSTANT R18, desc[UR36][R18.64] ;  /* 0x0000002412127981 */ /* 0x000ea4000c1e9100 */
[----:B--2---:R-:W-:-:S13]  /*0380*/  ISETP.NE.AND P0, PT, R18, RZ, PT ;  /* 0x000000ff1200720c */ /* 0x004fda0003f05270 */
[----:B------:R-:W-:Y:S05]  /*0390*/  @!P0 BREAK.RELIABLE B1 ;  /* 0x0000000000018942 */ /* 0x000fea0003800100 */
[----:B------:R-:W-:Y:S05]  /*03a0*/  @!P0 BRA `(.L_x_2) ;  /* 0x00000000003c8947 */ /* 0x000fea0003800000 */
.L_x_5:
[----:B------:R-:W-:Y:S05]  /*03b0*/  BSYNC.RELIABLE B1 ;  /* 0x0000000000017941 */ /* 0x000fea0003800100 */
.L_x_3:
[----:B-----5:R-:W-:Y:S02]  /*03c0*/  PRMT R10, R3, 0x9910, RZ ;  /* 0x00009910030a7816 */ /* 0x020fe400000000ff */
[----:B------:R-:W-:Y:S02]  /*03d0*/  IADD3 R7, P1, PT, R7, 0x1, RZ ;  /* 0x0000000107077810 */ /* 0x000fe40007f3e0ff */
[----:B------:R-:W-:Y:S02]  /*03e0*/  ISETP.NE.AND P0, PT, R10, RZ, PT ;  /* 0x000000ff0a00720c */ /* 0x000fe40003f05270 */
[----:B------:R-:W-:Y:S01]  /*03f0*/  IADD3 R17, P3, PT, R17, 0x1, RZ ;  /* 0x0000000111117810 */ /* 0x000fe20007f7e0ff */
[----:B------:R-:W-:Y:S01]  /*0400*/  IMAD.X R11, RZ, RZ, R11, P1 ;  /* 0x000000ffff0b7224 */ /* 0x000fe200008e060b */
[----:B-1----:R-:W-:-:S03]  /*0410*/  IADD3 R8, P2, PT, R8, 0x1, RZ ;  /* 0x0000000108087810 */ /* 0x002fc60007f5e0ff */
[----:B------:R-:W-:Y:S02]  /*0420*/  IMAD.X R15, RZ, RZ, R15, P3 ;  /* 0x000000ffff0f7224 */ /* 0x000fe400018e060f */
[----:B------:R-:W-:-:S04]  /*0430*/  IMAD.X R9, RZ, RZ, R9, P2 ;  /* 0x000000ffff097224 */ /* 0x000fc800010e0609 */
[----:B------:R-:W-:Y:S05]  /*0440*/  @P0 BRA `(.L_x_8) ;  /* 0xfffffffc00700947 */ /* 0x000fea000383ffff */
[----:B------:R-:W-:Y:S01]  /*0450*/  IMAD.MOV.U32 R7, RZ, RZ, RZ ;  /* 0x000000ffff077224 */ /* 0x000fe200078e00ff */
[----:B------:R-:W-:Y:S01]  /*0460*/  CS2R R8, SRZ ;  /* 0x0000000000087805 */ /* 0x000fe2000001ff00 */
[----:B------:R-:W-:Y:S02]  /*0470*/  IMAD.MOV.U32 R11, RZ, RZ, RZ ;  /* 0x000000ffff0b7224 */ /* 0x000fe400078e00ff */
[----:B------:R-:W-:Y:S02]  /*0480*/  IMAD.MOV.U32 R17, RZ, RZ, RZ ;  /* 0x000000ffff117224 */ /* 0x000fe400078e00ff */
[----:B------:R-:W-:-:S07]  /*0490*/  IMAD.MOV.U32 R15, RZ, RZ, RZ ;  /* 0x000000ffff0f7224 */ /* 0x000fce00078e00ff */
.L_x_2:
[----:B------:R-:W-:Y:S05]  /*04a0*/  BSYNC.RECONVERGENT B0 ;  /* 0x0000000000007941 */ /* 0x000fea0003800200 */
.L_x_1:
[----:B------:R-:W-:Y:S05]  /*04b0*/  WARPSYNC.ALL ;  /* 0x0000000000007948 */ /* 0x000fea0003800000 */
[----:B------:R-:W1:Y:S01]  /*04c0*/  LDCU UR5, c[0x0][0x388] ;  /* 0x00007100ff0577ac */ /* 0x000e620008000800 */
[----:B------:R-:W-:-:S05]  /*04d0*/  IADD3 R10, P1, PT, R17, -R4, RZ ;  /* 0x80000004110a7210 */ /* 0x000fca0007f3e0ff */
[----:B------:R-:W-:Y:S01]  /*04e0*/  IMAD.X R3, R15, 0x1, ~R5, P1 ;  /* 0x000000010f037824 */ /* 0x000fe200008e0e05 */
[----:B------:R-:W-:Y:S01]  /*04f0*/  ISETP.EQ.U32.AND P1, PT, R17, RZ, PT ;  /* 0x000000ff1100720c */ /* 0x000fe20003f22070 */
[----:B-1----:R-:W-:Y:S02]  /*0500*/  USHF.R.S32.HI UR4, URZ, 0x1f, UR5 ;  /* 0x0000001fff047899 */ /* 0x002fe40008011405 */
[----:B------:R-:W-:-:S04]  /*0510*/  ISETP.GT.U32.AND P0, PT, R10, UR5, PT ;  /* 0x000000050a007c0c */ /* 0x000fc8000bf04070 */
[----:B------:R-:W-:-:S04]  /*0520*/  ISETP.GT.AND.EX P0, PT, R3, UR4, PT, P0 ;  /* 0x0000000403007c0c */ /* 0x000fc8000bf04300 */
[----:B------:R-:W-:-:S13]  /*0530*/  ISETP.EQ.OR.EX P0, PT, R15, RZ, P0, P1 ;  /* 0x000000ff0f00720c */ /* 0x000fda0000702710 */
[----:B------:R-:W-:Y:S05]  /*0540*/  @P0 EXIT ;  /* 0x000000000000094d */ /* 0x000fea0003800000 */
[----:B0-----:R-:W2:Y:S01]  /*0550*/  LDG.E.U8 R12, desc[UR36][R8.64+0x3] ;  /* 0x00000324080c7981 */ /* 0x001ea2000c1e1100 */
[----:B------:R-:W-:Y:S02]  /*0560*/  IADD3 R18, P1, PT, R8, 0x3, RZ ;  /* 0x0000000308127810 */ /* 0x000fe40007f3e0ff */
[----:B--2---:R-:W-:-:S13]  /*0570*/  ISETP.NE.AND P0, PT, R12, 0x28, PT ;  /* 0x000000280c00780c */ /* 0x004fda0003f05270 */
[----:B------:R-:W-:Y:S05]  /*0580*/  @P0 EXIT ;  /* 0x000000000000094d */ /* 0x000fea0003800000 */
[----:B------:R-:W-:Y:S01]  /*0590*/  IADD3 R14, P0, PT, R17, 0x3, RZ ;  /* 0x00000003110e7810 */ /* 0x000fe20007f1e0ff */
[----:B------:R-:W-:Y:S01]  /*05a0*/  BSSY.RECONVERGENT B0, `(.L_x_9) ;  /* 0x0000019000007945 */ /* 0x000fe20003800200 */
[----:B------:R-:W-:Y:S02]  /*05b0*/  IMAD.X R13, RZ, RZ, R9, P1 ;  /* 0x000000ffff0d7224 */ /* 0x000fe400008e0609 */
[----:B------:R-:W-:Y:S02]  /*05c0*/  IMAD.MOV.U32 R12, RZ, RZ, 0x28 ;  /* 0x00000028ff0c7424 */ /* 0x000fe400078e00ff */
[----:B------:R-:W-:Y:S02]  /*05d0*/  IMAD.X R16, RZ, RZ, R15, P0 ;  /* 0x000000ffff107224 */ /* 0x000fe400000e060f */
[----:B------:R-:W-:Y:S02]  /*05e0*/  IMAD.MOV.U32 R19, RZ, RZ, R14 ;  /* 0x000000ffff137224 */ /* 0x000fe400078e000e */
[----:B------:R-:W-:-:S07]  /*05f0*/  IMAD.MOV.U32 R20, RZ, RZ, R16 ;  /* 0x000000ffff147224 */ /* 0x000fce00078e0010 */
.L_x_11:
[----:B------:R-:W-:Y:S01]  /*0600*/  LOP3.LUT R12, R12, 0xff, RZ, 0xc0, !PT ;  /* 0x000000ff0c0c7812 */ /* 0x000fe200078ec0ff */
[----:B------:R-:W-:Y:S02]  /*0610*/  IMAD.MOV.U32 R17, RZ, RZ, R19 ;  /* 0x000000ffff117224 */ /* 0x000fe400078e0013 */
[----:B------:R-:W-:Y:S01]  /*0620*/  IMAD.MOV.U32 R15, RZ, RZ, R20 ;  /* 0x000000ffff0f7224 */ /* 0x000fe200078e0014 */
[----:B------:R-:W-:Y:S01]  /*0630*/  ISETP.NE.AND P0, PT, R12, 0x2c, PT ;  /* 0x0000002c0c00780c */ /* 0x000fe20003f05270 */
[----:B------:R-:W-:-:S12]  /*0640*/  IMAD.MOV.U32 R12, RZ, RZ, R18 ;  /* 0x000000ffff0c7224 */ /* 0x000fd800078e0012 */
[----:B------:R-:W-:Y:S05]  /*0650*/  @!P0 BRA `(.L_x_10) ;  /* 0x0000000000348947 */ /* 0x000fea0003800000 */
[----:B------:R-:W-:-:S06]  /*0660*/  IMAD.MOV.U32 R12, RZ, RZ, R18 ;  /* 0x000000ffff0c7224 */ /* 0x000fcc00078e0012 */
[----:B------:R0:W2:Y:S01]  /*0670*/  LDG.E.U8 R12, desc[UR36][R12.64+0x1] ;  /* 0x000001240c0c7981 */ /* 0x0000a2000c1e1100 */
[----:B------:R-:W-:Y:S02]  /*0680*/  IADD3 R15, P1, PT, R18, 0x1, RZ ;  /* 0x00000001120f7810 */ /* 0x000fe40007f3e0ff */
[----:B------:R-:W-:-:S03]  /*0690*/  IADD3 R19, P2, PT, R19, 0x1, RZ ;  /* 0x0000000113137810 */ /* 0x000fc60007f5e0ff */
[----:B------:R-:W-:Y:S02]  /*06a0*/  IMAD.X R17, RZ, RZ, R13, P1 ;  /* 0x000000ffff117224 */ /* 0x000fe400008e060d */
[----:B------:R-:W-:Y:S02]  /*06b0*/  IMAD.X R20, RZ, RZ, R20, P2 ;  /* 0x000000ffff147224 */ /* 0x000fe400010e0614 */
[----:B------:R-:W-:Y:S02]  /*06c0*/  IMAD.MOV.U32 R18, RZ, RZ, R15 ;  /* 0x000000ffff127224 */ /* 0x000fe400078e000f */
[----:B0-----:R-:W-:Y:S01]  /*06d0*/  IMAD.MOV.U32 R13, RZ, RZ, R17 ;  /* 0x000000ffff0d7224 */ /* 0x001fe200078e0011 */
[----:B--2---:R-:W-:-:S13]  /*06e0*/  ISETP.NE.AND P0, PT, R12, RZ, PT ;  /* 0x000000ff0c00720c */ /* 0x004fda0003f05270 */
[----:B------:R-:W-:Y:S05]  /*06f0*/  @P0 BRA `(.L_x_11) ;  /* 0xfffffffc00c00947 */ /* 0x000fea000383ffff */
[----:B------:R-:W-:Y:S01]  /*0700*/  CS2R R12, SRZ ;  /* 0x00000000000c7805 */ /* 0x000fe2000001ff00 */
[----:B------:R-:W-:Y:S02]  /*0710*/  IMAD.MOV.U32 R17, RZ, RZ, RZ ;  /* 0x000000ffff117224 */ /* 0x000fe400078e00ff */
[----:B------:R-:W-:-:S07]  /*0720*/  IMAD.MOV.U32 R15, RZ, RZ, RZ ;  /* 0x000000ffff0f7224 */ /* 0x000fce00078e00ff */
.L_x_10:
[----:B------:R-:W-:Y:S05]  /*0730*/  BSYNC.RECONVERGENT B0 ;  /* 0x0000000000007941 */ /* 0x000fea0003800200 */
.L_x_9:
[----:B------:R-:W-:Y:S02]  /*0740*/  ISETP.NE.U32.AND P0, PT, R17, RZ, PT ;  /* 0x000000ff1100720c */ /* 0x000fe40003f05070 */
[----:B------:R-:W-:Y:S02]  /*0750*/  ISETP.NE.U32.AND P1, PT, R7, R4, PT ;  /* 0x000000040700720c */ /* 0x000fe40003f25070 */
[----:B------:R-:W-:-:S04]  /*0760*/  ISETP.NE.AND.EX P0, PT, R15, RZ, PT, P0 ;  /* 0x000000ff0f00720c */ /* 0x000fc80003f05300 */
[----:B------:R-:W-:-:S13]  /*0770*/  ISETP.NE.OR.EX P0, PT, R11, R5, !P0, P1 ;  /* 0x000000050b00720c */ /* 0x000fda0004705710 */
[----:B------:R-:W-:Y:S05]  /*0780*/  @P0 EXIT ;  /* 0x000000000000094d */ /* 0x000fea0003800000 */
[----:B------:R-:W0:Y:S01]  /*0790*/  LDCU UR5, c[0x0][0x388] ;  /* 0x00007100ff0577ac */ /* 0x000e220008000800 */
[----:B------:R-:W-:-:S04]  /*07a0*/  IADD3 R7, P1, PT, R17, -R4, RZ ;  /* 0x8000000411077210 */ /* 0x000fc80007f3e0ff */
[----:B0-----:R-:W-:Y:S01]  /*07b0*/  ISETP.GT.U32.AND P0, PT, R7, UR5, PT ;  /* 0x0000000507007c0c */ /* 0x001fe2000bf04070 */
[----:B------:R-:W-:-:S05]  /*07c0*/  IMAD.X R7, R15, 0x1, ~R5, P1 ;  /* 0x000000010f077824 */ /* 0x000fca00008e0e05 */
[----:B------:R-:W-:-:S13]  /*07d0*/  ISETP.GT.AND.EX P0, PT, R7, UR4, PT, P0 ;  /* 0x0000000407007c0c */ /* 0x000fda000bf04300 */
[----:B------:R-:W-:Y:S05]  /*07e0*/  @P0 EXIT ;  /* 0x000000000000094d */ /* 0x000fea0003800000 */
[----:B------:R-:W-:Y:S01]  /*07f0*/  LOP3.LUT R14, RZ, R14, RZ, 0x33, !PT ;  /* 0x0000000eff0e7212 */ /* 0x000fe200078e33ff */
[----:B------:R-:W-:Y:S01]  /*0800*/  BSSY.RECONVERGENT B0, `(.L_x_12) ;  /* 0x0000015000007945 */ /* 0x000fe20003800200 */
[----:B------:R-:W-:Y:S02]  /*0810*/  LOP3.LUT R16, RZ, R16, RZ, 0x33, !PT ;  /* 0x00000010ff107212 */ /* 0x000fe400078e33ff */
[----:B------:R-:W-:-:S05]  /*0820*/  IADD3 R14, P0, PT, R17, R14, RZ ;  /* 0x0000000e110e7210 */ /* 0x000fca0007f1e0ff */
[----:B------:R-:W-:Y:S01]  /*0830*/  IMAD.X R16, R15, 0x1, R16, P0 ;  /* 0x000000010f107824 */ /* 0x000fe200000e0610 */
[----:B------:R-:W-:-:S04]  /*0840*/  ISETP.NE.U32.AND P0, PT, R14, RZ, PT ;  /* 0x000000ff0e00720c */ /* 0x000fc80003f05070 */
[----:B------:R-:W-:-:S13]  /*0850*/  ISETP.NE.AND.EX P0, PT, R16, RZ, PT, P0 ;  /* 0x000000ff1000720c */ /* 0x000fda0003f05300 */
[----:B------:R-:W-:Y:S05]  /*0860*/  @!P0 BRA `(.L_x_13) ;  /* 0x0000000000388947 */ /* 0x000fea0003800000 */
[----:B------:R-:W-:Y:S02]  /*0870*/  IMAD.MOV.U32 R11, RZ, RZ, RZ ;  /* 0x000000ffff0b7224 */ /* 0x000fe400078e00ff */
[----:B------:R-:W-:-:S07]  /*0880*/  IMAD.MOV.U32 R21, RZ, RZ, RZ ;  /* 0x000000ffff157224 */ /* 0x000fce00078e00ff */
.L_x_14:
[----:B------:R-:W-:-:S05]  /*0890*/  IADD3 R18, P0, PT, R8, R11, RZ ;  /* 0x0000000b08127210 */ /* 0x000fca0007f1e0ff */
[----:B------:R-:W-:-:S05]  /*08a0*/  IMAD.X R19, R9, 0x1, R21, P0 ;  /* 0x0000000109137824 */ /* 0x000fca00000e0615 */
[----:B------:R-:W2:Y:S02]  /*08b0*/  LDG.E.U8 R18, desc[UR36][R18.64+0x4] ;  /* 0x0000042412127981 */ /* 0x000ea4000c1e1100 */
[----:B--2---:R-:W-:-:S13]  /*08c0*/  ISETP.NE.AND P0, PT, R18, RZ, PT ;  /* 0x000000ff1200720c */ /* 0x004fda0003f05270 */
[----:B------:R-:W-:Y:S05]  /*08d0*/  @!P0 BRA `(.L_x_13) ;  /* 0x00000000001c8947 */ /* 0x000fea0003800000 */
[C---:B------:R-:W-:Y:S01]  /*08e0*/  IMAD.IADD R7, R11.reuse, 0x1, R2 ;  /* 0x000000010b077824 */ /* 0x040fe200078e0202 */
[----:B------:R-:W-:-:S04]  /*08f0*/  IADD3 R11, P0, PT, R11, 0x1, RZ ;  /* 0x000000010b0b7810 */ /* 0x000fc80007f1e0ff */
[----:B------:R0:W-:Y:S01]  /*0900*/  STL.U8 [R7], R18 ;  /* 0x0000001207007387 */ /* 0x0001e20000100000 */
[----:B------:R-:W-:Y:S01]  /*0910*/  IMAD.X R21, RZ, RZ, R21, P0 ;  /* 0x000000ffff157224 */ /* 0x000fe200000e0615 */
[----:B------:R-:W-:-:S04]  /*0920*/  ISETP.NE.U32.AND P0, PT, R11, R14, PT ;  /* 0x0000000e0b00720c */ /* 0x000fc80003f05070 */
[----:B------:R-:W-:-:S13]  /*0930*/  ISETP.NE.AND.EX P0, PT, R21, R16, PT, P0 ;  /* 0x000000101500720c */ /* 0x000fda0003f05300 */
[----:B0-----:R-:W-:Y:S05]  /*0940*/  @P0 BRA `(.L_x_14) ;  /* 0xfffffffc00d00947 */ /* 0x001fea000383ffff */
.L_x_13:
[----:B------:R-:W-:Y:S05]  /*0950*/  BSYNC.RECONVERGENT B0 ;  /* 0x0000000000007941 */ /* 0x000fea0003800200 */
.L_x_12:
[----:B------:R-:W-:-:S05]  /*0960*/  IMAD.IADD R9, R14, 0x1, R2 ;  /* 0x000000010e097824 */ /* 0x000fca00078e0202 */
[----:B------:R0:W-:Y:S04]  /*0970*/  STL.U8 [R9], RZ ;  /* 0x000000ff09007387 */ /* 0x0001e80000100000 */
[----:B------:R-:W2:Y:S01]  /*0980*/  LDL.S8 R8, [R2] ;  /* 0x0000000002087983 */ /* 0x000ea20000100200 */
[----:B------:R-:W-:Y:S01]  /*0990*/  BSSY.RECONVERGENT B0, `(.L_x_15) ;  /* 0x000001a000007945 */ /* 0x000fe20003800200 */
[----:B------:R-:W-:Y:S02]  /*09a0*/  IMAD.MOV.U32 R7, RZ, RZ, RZ ;  /* 0x000000ffff077224 */ /* 0x000fe400078e00ff */
[----:B------:R-:W-:Y:S01]  /*09b0*/  IMAD.MOV.U32 R11, RZ, RZ, RZ ;  /* 0x000000ffff0b7224 */ /* 0x000fe200078e00ff */
[----:B--2---:R-:W-:-:S13]  /*09c0*/  ISETP.GE.AND P0, PT, R8, 0x30, PT ;  /* 0x000000300800780c */ /* 0x004fda0003f06270 */
[----:B0-----:R-:W-:Y:S05]  /*09d0*/  @!P0 BRA `(.L_x_16) ;  /* 0x0000000000548947 */ /* 0x001fea0003800000 */
[----:B------:R-:W-:Y:S01]  /*09e0*/  PRMT R9, R8, 0x7610, R9 ;  /* 0x0000761008097816 */ /* 0x000fe20000000009 */
[----:B------:R-:W-:Y:S02]  /*09f0*/  IMAD.MOV.U32 R7, RZ, RZ, RZ ;  /* 0x000000ffff077224 */ /* 0x000fe400078e00ff */
[----:B------:R-:W-:Y:S02]  /*0a00*/  IMAD.MOV.U32 R11, RZ, RZ, RZ ;  /* 0x000000ffff0b7224 */ /* 0x000fe400078e00ff */
[----:B------:R-:W-:-:S07]  /*0a10*/  IMAD.MOV.U32 R16, RZ, RZ, R2 ;  /* 0x000000ffff107224 */ /* 0x000fce00078e0002 */
.L_x_17:
[----:B------:R-:W-:-:S04]  /*0a20*/  LOP3.LUT R8, R9, 0xff, RZ, 0xc0, !PT ;  /* 0x000000ff09087812 */ /* 0x000fc800078ec0ff */
[----:B------:R-:W-:Y:S01]  /*0a30*/  ISETP.GT.U32.AND P0, PT, R8, 0x39, PT ;  /* 0x000000390800780c */ /* 0x000fe20003f04070 */
[----:B------:R-:W-:-:S12]  /*0a40*/  IMAD.MOV.U32 R8, RZ, RZ, 0x1 ;  /* 0x00000001ff087424 */ /* 0x000fd800078e00ff */
[----:B------:R-:W-:Y:S05]  /*0a50*/  @P0 BRA `(.L_x_16) ;  /* 0x0000000000340947 */ /* 0x000fea0003800000 */
[----:B------:R0:W2:Y:S01]  /*0a60*/  LDL.S8 R14, [R16+0x1] ;  /* 0x00000100100e7983 */ /* 0x0000a20000100200 */
[----:B------:R-:W-:Y:S01]  /*0a70*/  LOP3.LUT R8, R9, 0xff, RZ, 0xc0, !PT ;  /* 0x000000ff09087812 */ /* 0x000fe200078ec0ff */
[----:B------:R-:W-:Y:S02]  /*0a80*/  IMAD.MOV.U32 R9, RZ, RZ, RZ ;  /* 0x000000ffff097224 */ /* 0x000fe400078e00ff */
[----:B------:R-:W-:Y:S02]  /*0a90*/  IMAD R19, R11, 0xa, RZ ;  /* 0x0000000a0b137824 */ /* 0x000fe400078e02ff */
[----:B------:R-:W-:-:S04]  /*0aa0*/  IMAD.WIDE.U32 R8, R7, 0xa, R8 ;  /* 0x0000000a07087825 */ /* 0x000fc800078e0008 */
[----:B------:R-:W-:Y:S01]  /*0ab0*/  VIADD R11, R16, 0x1 ;  /* 0x00000001100b7836 */ /* 0x000fe20000000000 */
[----:B------:R-:W-:-:S03]  /*0ac0*/  IADD3 R7, P1, PT, R8, -0x30, RZ ;  /* 0xffffffd008077810 */ /* 0x000fc60007f3e0ff */
[----:B0-----:R-:W-:Y:S01]  /*0ad0*/  IMAD.MOV.U32 R16, RZ, RZ, R11 ;  /* 0x000000ffff107224 */ /* 0x001fe200078e000b */
[----:B------:R-:W-:Y:S02]  /*0ae0*/  IADD3.X R11, PT, PT, R9, -0x1, R19, P1, !PT ;  /* 0xffffffff090b7810 */ /* 0x000fe40000ffe413 */
[C---:B--2---:R-:W-:Y:S02]  /*0af0*/  ISETP.GT.AND P0, PT, R14.reuse, 0x2f, PT ;  /* 0x0000002f0e00780c */ /* 0x044fe40003f04270 */
[----:B------:R-:W-:-:S11]  /*0b00*/  PRMT R9, R14, 0x7610, R9 ;  /* 0x000076100e097816 */ /* 0x000fd60000000009 */
[----:B------:R-:W-:Y:S05]  /*0b10*/  @P0 BRA `(.L_x_17) ;  /* 0xfffffffc00c00947 */ /* 0x000fea000383ffff */
[----:B------:R-:W-:-:S07]  /*0b20*/  PRMT R8, R14, 0x7610, R8 ;  /* 0x000076100e087816 */ /* 0x000fce0000000008 */
.L_x_16:
[----:B------:R-:W-:Y:S05]  /*0b30*/  BSYNC.RECONVERGENT B0 ;  /* 0x0000000000007941 */ /* 0x000fea0003800200 */
.L_x_15:
[----:B------:R-:W-:-:S04]  /*0b40*/  PRMT R8, R8, 0x9910, RZ ;  /* 0x0000991008087816 */ /* 0x000fc800000000ff */
[----:B------:R-:W-:-:S13]  /*0b50*/  ISETP.NE.AND P0, PT, R8, RZ, PT ;  /* 0x000000ff0800720c */ /* 0x000fda0003f05270 */
[----:B------:R-:W-:Y:S05]  /*0b60*/  @P0 EXIT ;  /* 0x000000000000094d */ /* 0x000fea0003800000 */
[----:B------:R-:W2:Y:S01]  /*0b70*/  LDG.E.U8 R8, desc[UR36][R12.64] ;  /* 0x000000240c087981 */ /* 0x000ea2000c1e1100 */
[----:B------:R-:W-:Y:S01]  /*0b80*/  BSSY.RECONVERGENT B0, `(.L_x_18) ;  /* 0x0000015000007945 */ /* 0x000fe20003800200 */
[----:B------:R-:W-:Y:S02]  /*0b90*/  CS2R R18, SRZ ;  /* 0x0000000000127805 */ /* 0x000fe4000001ff00 */
[----:B--2---:R-:W-:-:S13]  /*0ba0*/  ISETP.NE.AND P0, PT, R8, RZ, PT ;  /* 0x000000ff0800720c */ /* 0x004fda0003f05270 */
[----:B------:R-:W-:Y:S05]  /*0bb0*/  @!P0 BRA `(.L_x_19) ;  /* 0x0000000000448947 */ /* 0x000fea0003800000 */
[----:B------:R-:W-:Y:S02]  /*0bc0*/  IMAD.MOV.U32 R18, RZ, RZ, R17 ;  /* 0x000000ffff127224 */ /* 0x000fe400078e0011 */
[----:B------:R-:W-:Y:S02]  /*0bd0*/  IMAD.MOV.U32 R19, RZ, RZ, R15 ;  /* 0x000000ffff137224 */ /* 0x000fe400078e000f */
[----:B------:R-:W-:Y:S02]  /*0be0*/  IMAD.MOV.U32 R14, RZ, RZ, R12 ;  /* 0x000000ffff0e7224 */ /* 0x000fe400078e000c */
[----:B------:R-:W-:-:S07]  /*0bf0*/  IMAD.MOV.U32 R16, RZ, RZ, R13 ;  /* 0x000000ffff107224 */ /* 0x000fce00078e000d */
.L_x_20:
[----:B------:R-:W-:-:S04]  /*0c00*/  PRMT R8, R8, 0x9910, RZ ;  /* 0x0000991008087816 */ /* 0x000fc800000000ff */
[----:B------:R-:W-:-:S13]  /*0c10*/  ISETP.NE.AND P0, PT, R8, 0x29, PT ;  /* 0x000000290800780c */ /* 0x000fda0003f05270 */
[----:B------:R-:W-:Y:S05]  /*0c20*/  @!P0 BRA `(.L_x_19) ;  /* 0x0000000000288947 */ /* 0x000fea0003800000 */
[----:B------:R-:W-:Y:S02]  /*0c30*/  IMAD.MOV.U32 R8, RZ, RZ, R14 ;  /* 0x000000ffff087224 */ /* 0x000fe400078e000e */
[----:B------:R-:W-:-:S05]  /*0c40*/  IMAD.MOV.U32 R9, RZ, RZ, R16 ;  /* 0x000000ffff097224 */ /* 0x000fca00078e0010 */
[----:B------:R-:W2:Y:S01]  /*0c50*/  LDG.E.U8 R8, desc[UR36][R8.64+0x1] ;  /* 0x0000012408087981 */ /* 0x000ea2000c1e1100 */
[----:B------:R-:W-:Y:S02]  /*0c60*/  IADD3 R14, P1, PT, R14, 0x1, RZ ;  /* 0x000000010e0e7810 */ /* 0x000fe40007f3e0ff */
[----:B------:R-:W-:-:S03]  /*0c70*/  IADD3 R18, P2, PT, R18, 0x1, RZ ;  /* 0x0000000112127810 */ /* 0x000fc60007f5e0ff */
[----:B------:R-:W-:Y:S02]  /*0c80*/  IMAD.X R16, RZ, RZ, R16, P1 ;  /* 0x000000ffff107224 */ /* 0x000fe400008e0610 */
[----:B------:R-:W-:Y:S01]  /*0c90*/  IMAD.X R19, RZ, RZ, R19, P2 ;  /* 0x000000ffff137224 */ /* 0x000fe200010e0613 */
[----:B--2---:R-:W-:-:S13]  /*0ca0*/  ISETP.NE.AND P0, PT, R8, RZ, PT ;  /* 0x000000ff0800720c */ /* 0x004fda0003f05270 */
[----:B------:R-:W-:Y:S05]  /*0cb0*/  @P0 BRA `(.L_x_20) ;  /* 0xfffffffc00d00947 */ /* 0x000fea000383ffff */
[----:B------:R-:W-:-:S07]  /*0cc0*/  CS2R R18, SRZ ;  /* 0x0000000000127805 */ /* 0x000fce000001ff00 */
.L_x_19:
[----:B------:R-:W-:Y:S05]  /*0cd0*/  BSYNC.RECONVERGENT B0 ;  /* 0x0000000000007941 */ /* 0x000fea0003800200 */
.L_x_18:
[----:B------:R-:W0:Y:S01]  /*0ce0*/  LDCU UR5, c[0x0][0x388] ;  /* 0x00007100ff0577ac */ /* 0x000e220008000800 */
[----:B------:R-:W-:-:S04]  /*0cf0*/  IADD3 R8, P1, PT, R18, -R4, RZ ;  /* 0x8000000412087210 */ /* 0x000fc80007f3e0ff */
[----:B0-----:R-:W-:Y:S01]  /*0d00*/  ISETP.GT.U32.AND P0, PT, R8, UR5, PT ;  /* 0x0000000508007c0c */ /* 0x001fe2000bf04070 */
[----:B------:R-:W-:Y:S01]  /*0d10*/  IMAD.X R8, R19, 0x1, ~R5, P1 ;  /* 0x0000000113087824 */ /* 0x000fe200008e0e05 */
[----:B------:R-:W-:-:S04]  /*0d20*/  ISETP.EQ.U32.AND P1, PT, R18, RZ, PT ;  /* 0x000000ff1200720c */ /* 0x000fc80003f22070 */
[----:B------:R-:W-:-:S04]  /*0d30*/  ISETP.GT.AND.EX P0, PT, R8, UR4, PT, P0 ;  /* 0x0000000408007c0c */ /* 0x000fc8000bf04300 */
[----:B------:R-:W-:-:S13]  /*0d40*/  ISETP.EQ.OR.EX P0, PT, R19, RZ, P0, P1 ;  /* 0x000000ff1300720c */ /* 0x000fda0000702710 */
        /* <DEDUP_REMOVED lines=9> */
[----:B------:R-:W-:-:S07]  /*0de0*/  CS2R R14, SRZ ;  /* 0x00000000000e7805 */ /* 0x000fce000001ff00 */
.L_x_23:
        /* <DEDUP_REMOVED lines=9> */
[----:B------:R-:W-:Y:S01]  /*0e80*/  ISETP.GE.U32.AND P0, PT, R9, R17, PT ;  /* 0x000000110900720c */ /* 0x000fe20003f06070 */
[----:B------:R-:W-:-:S03]  /*0e90*/  IMAD.MOV.U32 R15, RZ, RZ, R9 ;  /* 0x000000ffff0f7224 */ /* 0x000fc600078e0009 */
[----:B------:R-:W-:-:S13]  /*0ea0*/  ISETP.GE.U32.AND.EX P0, PT, R14, R19, PT, P0 ;  /* 0x000000130e00720c */ /* 0x000fda0003f06100 */
[----:B0-----:R-:W-:Y:S05]  /*0eb0*/  @!P0 BRA `(.L_x_23) ;  /* 0xfffffffc00cc8947 */ /* 0x001fea000383ffff */
.L_x_22:
[----:B------:R-:W-:Y:S05]  /*0ec0*/  BSYNC.RECONVERGENT B0 ;  /* 0x0000000000007941 */ /* 0x000fea0003800200 */
.L_x_21:
[----:B------:R-:W-:-:S05]  /*0ed0*/  IMAD.IADD R9, R17, 0x1, R2 ;  /* 0x0000000111097824 */ /* 0x000fca00078e0202 */
[----:B------:R0:W-:Y:S04]  /*0ee0*/  STL.U8 [R9], RZ ;  /* 0x000000ff09007387 */ /* 0x0001e80000100000 */
[----:B------:R-:W2:Y:S01]  /*0ef0*/  LDL.S8 R8, [R2] ;  /* 0x0000000002087983 */ /* 0x000ea20000100200 */
[----:B------:R-:W-:Y:S01]  /*0f00*/  BSSY.RECONVERGENT B0, `(.L_x_24) ;  /* 0x0000016000007945 */ /* 0x000fe20003800200 */
[----:B------:R-:W-:Y:S02]  /*0f10*/  CS2R R12, SRZ ;  /* 0x00000000000c7805 */ /* 0x000fe4000001ff00 */
[----:B--2---:R-:W-:-:S13]  /*0f20*/  ISETP.GE.AND P0, PT, R8, 0x30, PT ;  /* 0x000000300800780c */ /* 0x004fda0003f06270 */
[----:B0-----:R-:W-:Y:S05]  /*0f30*/  @!P0 BRA `(.L_x_25) ;  /* 0x0000000000488947 */ /* 0x001fea0003800000 */
[----:B------:R-:W-:Y:S02]  /*0f40*/  PRMT R9, R8, 0x7610, R9 ;  /* 0x0000761008097816 */ /* 0x000fe40000000009 */
[----:B------:R-:W-:-:S07]  /*0f50*/  CS2R R12, SRZ ;  /* 0x00000000000c7805 */ /* 0x000fce000001ff00 */
.L_x_26:
        /* <DEDUP_REMOVED lines=9> */
[----:B0-----:R-:W-:Y:S01]  /*0ff0*/  VIADD R2, R2, 0x1 ;  /* 0x0000000102027836 */ /* 0x001fe20000000000 */
[----:B------:R-:W-:-:S04]  /*1000*/  IADD3 R12, P1, PT, R8, -0x30, RZ ;  /* 0xffffffd0080c7810 */ /* 0x000fc80007f3e0ff */
[----:B------:R-:W-:Y:S02]  /*1010*/  IADD3.X R13, PT, PT, R9, -0x1, R13, P1, !PT ;  /* 0xffffffff090d7810 */ /* 0x000fe40000ffe40d */
[C---:B--2---:R-:W-:Y:S02]  /*1020*/  ISETP.GT.AND P0, PT, R14.reuse, 0x2f, PT ;  /* 0x0000002f0e00780c */ /* 0x044fe40003f04270 */
[----:B------:R-:W-:-:S11]  /*1030*/  PRMT R9, R14, 0x7610, R9 ;  /* 0x000076100e097816 */ /* 0x000fd60000000009 */
[----:B------:R-:W-:Y:S05]  /*1040*/  @P0 BRA `(.L_x_26) ;  /* 0xfffffffc00c40947 */ /* 0x000fea000383ffff */
[----:B------:R-:W-:-:S07]  /*1050*/  PRMT R8, R14, 0x7610, R8 ;  /* 0x000076100e087816 */ /* 0x000fce0000000008 */
.L_x_25:
[----:B------:R-:W-:Y:S05]  /*1060*/  BSYNC.RECONVERGENT B0 ;  /* 0x0000000000007941 */ /* 0x000fea0003800200 */
.L_x_24:
[----:B------:R-:W-:-:S04]  /*1070*/  PRMT R2, R8, 0x9910, RZ ;  /* 0x0000991008027816 */ /* 0x000fc800000000ff */
[----:B------:R-:W-:-:S13]  /*1080*/  ISETP.NE.AND P0, PT, R2, RZ, PT ;  /* 0x000000ff0200720c */ /* 0x000fda0003f05270 */
[----:B------:R-:W-:Y:S05]  /*1090*/  @P0 EXIT ;  /* 0x000000000000094d */ /* 0x000fea0003800000 */
[-C--:B------:R-:W-:Y:S01]  /*10a0*/  IMAD R2, R13, R7.reuse, RZ ;  /* 0x000000070d027224 */ /* 0x080fe200078e02ff */
[----:B------:R-:W-:Y:S01]  /*10b0*/  BSSY.RECONVERGENT B6, `(.L_x_27) ;  /* 0x000001a000067945 */ /* 0x000fe20003800200 */
[----:B------:R-:W-:-:S04]  /*10c0*/  IMAD.WIDE.U32 R16, R12, R7, RZ ;  /* 0x000000070c107225 */ /* 0x000fc800078e00ff */
[----:B------:R-:W-:Y:S01]  /*10d0*/  IMAD R9, R11, R12, R2 ;  /* 0x0000000c0b097224 */ /* 0x000fe200078e0202 */
[----:B------:R-:W-:-:S03]  /*10e0*/  ISETP.GE.U32.AND P0, PT, R16, 0x1, PT ;  /* 0x000000011000780c */ /* 0x000fc60003f06070 */
[----:B------:R-:W-:-:S05]  /*10f0*/  IMAD.IADD R15, R17, 0x1, R9 ;  /* 0x00000001110f7824 */ /* 0x000fca00078e0209 */
[----:B------:R-:W-:-:S13]  /*1100*/  ISETP.GE.AND.EX P0, PT, R15, RZ, PT, P0 ;  /* 0x000000ff0f00720c */ /* 0x000fda0003f06300 */
[----:B------:R-:W-:Y:S05]  /*1110*/  @!P0 BRA `(.L_x_28) ;  /* 0x00000000004c8947 */ /* 0x000fea0003800000 */
[----:B------:R-:W-:Y:S01]  /*1120*/  IMAD.MOV.U32 R8, RZ, RZ, R10 ;  /* 0x000000ffff087224 */ /* 0x000fe200078e000a */
[----:B------:R-:W-:Y:S01]  /*1130*/  MOV R2, 0x150 ;  /* 0x0000015000027802 */ /* 0x000fe20000000f00 */
[----:B------:R-:W-:Y:S01]  /*1140*/  IMAD.MOV.U32 R9, RZ, RZ, R3 ;  /* 0x000000ffff097224 */ /* 0x000fe200078e0003 */
[----:B------:R-:W-:Y:S01]  /*1150*/  STL [R1+0x10], R0 ;  /* 0x0000100001007387 */ /* 0x000fe20000100800 */
[----:B------:R-:W-:Y:S01]  /*1160*/  IMAD.MOV.U32 R10, RZ, RZ, R7 ;  /* 0x000000ffff0a7224 */ /* 0x000fe200078e0007 */
[----:B------:R-:W0:Y:S01]  /*1170*/  LDCU.64 UR4, c[0x4][0x148] ;  /* 0x01002900ff0477ac */ /* 0x000e220008000a00 */
[----:B------:R-:W-:Y:S01]  /*1180*/  IMAD.MOV.U32 R14, RZ, RZ, R16 ;  /* 0x000000ffff0e7224 */ /* 0x000fe200078e0010 */
[----:B------:R-:W1:Y:S01]  /*1190*/  LDC.64 R2, c[0x4][R2] ;  /* 0x0100000002027b82 */ /* 0x000e620000000a00 */
[----:B------:R-:W-:Y:S01]  /*11a0*/  IADD3 R6, P0, P1, R1, 0x10, R6 ;  /* 0x0000001001067810 */ /* 0x000fe2000791e006 */
[----:B------:R2:W-:Y:S03]  /*11b0*/  STL.128 [R1+0x20], R8 ;  /* 0x0000200801007387 */ /* 0x0005e60000100c00 */
[----:B------:R-:W-:Y:S01]  /*11c0*/  IADD3.X R7, PT, PT, RZ, UR38, RZ, P0, P1 ;  /* 0x00000026ff077c10 */ /* 0x000fe200087e24ff */
[----:B------:R3:W-:Y:S01]  /*11d0*/  STL.128 [R1+0x30], R12 ;  /* 0x0000300c01007387 */ /* 0x0007e20000100c00 */
[----:B--2---:R-:W-:-:S02]  /*11e0*/  IMAD.MOV.U32 R8, RZ, RZ, R4 ;  /* 0x000000ffff087224 */ /* 0x004fc400078e0004 */
[----:B------:R-:W-:Y:S02]  /*11f0*/  IMAD.MOV.U32 R9, RZ, RZ, R5 ;  /* 0x000000ffff097224 */ /* 0x000fe400078e0005 */
[----:B0-----:R-:W-:Y:S02]  /*1200*/  IMAD.U32 R4, RZ, RZ, UR4 ;  /* 0x00000004ff047e24 */ /* 0x001fe4000f8e00ff */
[----:B------:R-:W-:Y:S01]  /*1210*/  IMAD.U32 R5, RZ, RZ, UR5 ;  /* 0x00000005ff057e24 */ /* 0x000fe2000f8e00ff */
[----:B------:R3:W-:Y:S06]  /*1220*/  STL.64 [R1+0x18], R8 ;  /* 0x0000180801007387 */ /* 0x0007ec0000100a00 */
[----:B------:R-:W-:-:S07]  /*1230*/  LEPC R20, `(.L_x_28) ;  /* 0x000000001014794e */ /* 0x000fce0000000000 */
[----:B-1-3--:R-:W-:Y:S05]  /*1240*/  CALL.ABS.NOINC R2 ;  /* 0x0000000002007343 */ /* 0x00afea0003c00000 */
.L_x_28:
[----:B------:R-:W-:Y:S05]  /*1250*/  BSYNC.RECONVERGENT B6 ;  /* 0x0000000000067941 */ /* 0x000fea0003800200 */
.L_x_27:
[----:B------:R-:W0:Y:S01]  /*1260*/  S2R R0, SR_LANEID ;  /* 0x0000000000007919 */ /* 0x000e220000000000 */
[----:B------:R-:W1:Y:S08]  /*1270*/  REDUX.SUM UR5, R16 ;  /* 0x00000000100573c4 */ /* 0x000e70000000c000 */
[----:B------:R-:W2:Y:S01]  /*1280*/  LDC.64 R2, c[0x0][0x390] ;  /* 0x0000e400ff027b82 */ /* 0x000ea20000000a00 */
[----:B------:R-:W-:-:S02]  /*1290*/  VOTEU.ANY UR4, UPT, PT ;  /* 0x0000000000047886 */ /* 0x000fc400038e0100 */
[----:B------:R-:W-:Y:S01]  /*12a0*/  UFLO.U32 UR4, UR4 ;  /* 0x00000004000472bd */ /* 0x000fe200080e0000 */
[----:B-1----:R-:W-:-:S05]  /*12b0*/  IMAD.U32 R5, RZ, RZ, UR5 ;  /* 0x00000005ff057e24 */ /* 0x002fca000f8e00ff */
[----:B0-----:R-:W-:-:S13]  /*12c0*/  ISETP.EQ.U32.AND P0, PT, R0, UR4, PT ;  /* 0x0000000400007c0c */ /* 0x001fda000bf02070 */
[----:B--2---:R-:W-:Y:S01]  /*12d0*/  @P0 REDG.E.ADD.STRONG.GPU desc[UR36][R2.64], R5 ;  /* 0x000000050200098e */ /* 0x004fe2000c12e124 */
[----:B------:R-:W-:Y:S05]  /*12e0*/  EXIT ;  /* 0x000000000000794d */ /* 0x000fea0003800000 */
.L_x_29:
        /* <DEDUP_REMOVED lines=9> */
.L_x_31:


//--------------------- .nv.global.init           --------------------------
	.section	.nv.global.init,"aw",@progbits
.nv.global.init:
	.type		$str,@object
	.size		$str,($str$3 - $str)
$str:
        /*0000*/ 	.byte	0x6d, 0x75, 0x6c, 0x00
	.type		$str$3,@object
	.size		$str$3,(.L_41 - $str$3)
$str$3:
        /*0004*/ 	.byte	0x54, 0x68, 0x72, 0x65, 0x61, 0x64, 0x20, 0x25, 0x6c, 0x64, 0x2c, 0x20, 0x63, 0x6f, 0x6d, 0x6d
        /*0014*/ 	.byte	0x61, 0x6e, 0x64, 0x3a, 0x20, 0x7b, 0x25, 0x2e, 0x31, 0x32, 0x73, 0x7d, 0x20, 0x6d, 0x75, 0x6c
        /*0024*/ 	.byte	0x5f, 0x70, 0x6f, 0x73, 0x20, 0x7b, 0x25, 0x64, 0x7d, 0x20, 0x66, 0x6f, 0x75, 0x6e, 0x64, 0x20
        /*0034*/ 	.byte	0x65, 0x71, 0x75, 0x61, 0x74, 0x69, 0x6f, 0x6e, 0x20, 0x6d, 0x75, 0x6c, 0x28, 0x25, 0x6c, 0x64
        /*0044*/ 	.byte	0x2c, 0x20, 0x25, 0x6c, 0x64, 0x29, 0x3d, 0x25, 0x6c, 0x64, 0x20, 0x0a, 0x00
.L_41:


//--------------------- .nv.shared.reserved.0     --------------------------
	.section	.nv.shared.reserved.0,"aw",@nobits
	.weak		__nv_reservedSMEM_offset_0_alias
	.size		__nv_reservedSMEM_offset_0_alias, 0, 64
	.other		__nv_reservedSMEM_offset_0_alias,@"STO_CUDA_RESERVED_SHARED STV_DEFAULT"
__nv_reservedSMEM_offset_0_alias:
	.zero		0
	.zero		64


//--------------------- .nv.global                --------------------------
	.section	.nv.global,"aw",@nobits
.nv.global:
	.type		_ZN34_INTERNAL_06c1ab30_4_k_cu_55c4583f6thrust24THRUST_300001_SM_1000_NS12placeholders2_5E,@object
	.size		_ZN34_INTERNAL_06c1ab30_4_k_cu_55c4583f6thrust24THRUST_300001_SM_1000_NS12placeholders2_5E,(_ZN34_INTERNAL_06c1ab30_4_k_cu_55c4583f4cuda3std3__45__cpo6cbeginE - _ZN34_INTERNAL_06c1ab30_4_k_cu_55c4583f6thrust24THRUST_300001_SM_1000_NS12placeholders2_5E)
_ZN34_INTERNAL_06c1ab30_4_k_cu_55c4583f6thrust24THRUST_300001_SM_1000_NS12placeholders2_5E:
	.zero		1
	.type		_ZN34_INTERNAL_06c1ab30_4_k_cu_55c4583f4cuda3std3__45__cpo6cbeginE,@object
	.size		_ZN34_INTERNAL_06c1ab30_4_k_cu_55c4583f4cuda3std3__45__cpo6cbeginE,(_ZN34_INTERNAL_06c1ab30_4_k_cu_55c4583f4cuda3std6ranges3__45__cpo6cbeginE - _ZN34_INTERNAL_06c1ab30_4_k_cu_55c4583f4cuda3std3__45__cpo6cbeginE)
_ZN34_INTERNAL_06c1ab30_4_k_cu_55c4583f4cuda3std3__45__cpo6cbeginE:
	.zero		1
	.type		_ZN34_INTERNAL_06c1ab30_4_k_cu_55c4583f4cuda3std6ranges3__45__cpo6cbeginE,@object
	.size		_ZN34_INTERNAL_06c1ab30_4_k_cu_55c4583f4cuda3std6ranges3__45__cpo6cbeginE,(_ZN34_INTERNAL_06c1ab30_4_k_cu_55c4583f4cuda3std3__48in_placeE - _ZN34_INTERNAL_06c1ab30_4_k_cu_55c4583f4cuda3std6ranges3__45__cpo6cbeginE)
_ZN34_INTERNAL_06c1ab30_4_k_cu_55c4583f4cuda3std6ranges3__45__cpo6cbeginE:
	.zero		1
	.type		_ZN34_INTERNAL_06c1ab30_4_k_cu_55c4583f4cuda3std3__48in_placeE,@object
	.size		_ZN34_INTERNAL_06c1ab30_4_k_cu_55c4583f4cuda3std3__48in_placeE,(_ZN34_INTERNAL_06c1ab30_4_k_cu_55c4583f4cuda3std6ranges3__45__cpo4sizeE - _ZN34_INTERNAL_06c1ab30_4_k_cu_55c4583f4cuda3std3__48in_placeE)
_ZN34_INTERNAL_06c1ab30_4_k_cu_55c4583f4cuda3std3__48in_placeE:
	.zero		1
	.type		_ZN34_INTERNAL_06c1ab30_4_k_cu_55c4583f4cuda3std6ranges3__45__cpo4sizeE,@object
	.size		_ZN34_INTERNAL_06c1ab30_4_k_cu_55c4583f4cuda3std6ranges3__45__cpo4sizeE,(_ZN34_INTERNAL_06c1ab30_4_k_cu_55c4583f6thrust24THRUST_300001_SM_1000_NS12placeholders2_9E - _ZN34_INTERNAL_06c1ab30_4_k_cu_55c4583f4cuda3std6ranges3__45__cpo4sizeE)
_ZN34_INTERNAL_06c1ab30_4_k_cu_55c4583f4cuda3std6ranges3__45__cpo4sizeE:
	.zero		1
	.type		_ZN34_INTERNAL_06c1ab30_4_k_cu_55c4583f6thrust24THRUST_300001_SM_1000_NS12placeholders2_9E,@object
	.size		_ZN34_INTERNAL_06c1ab30_4_k_cu_55c4583f6thrust24THRUST_300001_SM_1000_NS12placeholders2_9E,(_ZN34_INTERNAL_06c1ab30_4_k_cu_55c4583f4cuda3std3__45__cpo7crbeginE - _ZN34_INTERNAL_06c1ab30_4_k_cu_55c4583f6thrust24THRUST_300001_SM_1000_NS12placeholders2_9E)
_ZN34_INTERNAL_06c1ab30_4_k_cu_55c4583f6thrust24THRUST_300001_SM_1000_NS12placeholders2_9E:
	.zero		1
	.type		_ZN34_INTERNAL_06c1ab30_4_k_cu_55c4583f4cuda3std3__45__cpo7crbeginE,@object
	.size		_ZN34_INTERNAL_06c1ab30_4_k_cu_55c4583f4cuda3std3__45__cpo7crbeginE,(_ZN34_INTERNAL_06c1ab30_4_k_cu_55c4583f4cuda3std6ranges3__45__cpo4nextE - _ZN34_INTERNAL_06c1ab30_4_k_cu_55c4583f4cuda3std3__45__cpo7crbeginE)
_ZN34_INTERNAL_06c1ab30_4_k_cu_55c4583f4cuda3std3__45__cpo7crbeginE:
	.zero		1
	.type		_ZN34_INTERNAL_06c1ab30_4_k_cu_55c4583f4cuda3std6ranges3__45__cpo4nextE,@object
	.size		_ZN34_INTERNAL_06c1ab30_4_k_cu_55c4583f4cuda3std6ranges3__45__cpo4nextE,(_ZN34_INTERNAL_06c1ab30_4_k_cu_55c4583f4cuda3std6ranges3__45__cpo4swapE - _ZN34_INTERNAL_06c1ab30_4_k_cu_55c4583f4cuda3std6ranges3__45__cpo4nextE)
_ZN34_INTERNAL_06c1ab30_4_k_cu_55c4583f4cuda3std6ranges3__45__cpo4nextE:
	.zero		1
	.type		_ZN34_INTERNAL_06c1ab30_4_k_cu_55c4583f4cuda3std6ranges3__45__cpo4swapE,@object
	.size		_ZN34_INTERNAL_06c1ab30_4_k_cu_55c4583f4cuda3std6ranges3__45__cpo4swapE,(_ZN34_INTERNAL_06c1ab30_4_k_cu_55c4583f6thrust24THRUST_300001_SM_1000_NS12placeholders2_1E - _ZN34_INTERNAL_06c1ab30_4_k_cu_55c4583f4cuda3std6ranges3__45__cpo4swapE)
_ZN34_INTERNAL_06c1ab30_4_k_cu_55c4583f4cuda3std6ranges3__45__cpo4swapE:
	.zero		1
	.type		_ZN34_INTERNAL_06c1ab30_4_k_cu_55c4583f6thrust24THRUST_300001_SM_1000_NS12placeholders2_1E,@object
	.size		_ZN34_INTERNAL_06c1ab30_4_k_cu_55c4583f6thrust24THRUST_300001_SM_1000_NS12placeholders2_1E,(_ZN34_INTERNAL_06c1ab30_4_k_cu_55c4583f6thrust24THRUST_300001_SM_1000_NS12placeholders2_3E - _ZN34_INTERNAL_06c1ab30_4_k_cu_55c4583f6thrust24THRUST_300001_SM_1000_NS12placeholders2_1E)
_ZN34_INTERNAL_06c1ab30_4_k_cu_55c4583f6thrust24THRUST_300001_SM_1000_NS12placeholders2_1E:
	.zero		1
	.type		_ZN34_INTERNAL_06c1ab30_4_k_cu_55c4583f6thrust24THRUST_300001_SM_1000_NS12placeholders2_3E,@object
	.size		_ZN34_INTERNAL_06c1ab30_4_k_cu_55c4583f6thrust24THRUST_300001_SM_1000_NS12placeholders2_3E,(_ZN34_INTERNAL_06c1ab30_4_k_cu_55c4583f4cuda3std3__45__cpo5beginE - _ZN34_INTERNAL_06c1ab30_4_k_cu_55c4583f6thrust24THRUST_300001_SM_1000_NS12placeholders2_3E)
_ZN34_INTERNAL_06c1ab30_4_k_cu_55c4583f6thrust24THRUST_300001_SM_1000_NS12placeholders2_3E:
	.zero		1
	.type		_ZN34_INTERNAL_06c1ab30_4_k_cu_55c4583f4cuda3std3__45__cpo5beginE,@object
	.size		_ZN34_INTERNAL_06c1ab30_4_k_cu_55c4583f4cuda3std3__45__cpo5beginE,(_ZN34_INTERNAL_06c1ab30_4_k_cu_55c4583f4cuda3std6ranges3__45__cpo5beginE - _ZN34_INTERNAL_06c1ab30_4_k_cu_55c4583f4cuda3std3__45__cpo5beginE)
_ZN34_INTERNAL_06c1ab30_4_k_cu_55c4583f4cuda3std3__45__cpo5beginE:
	.zero		1
	.type		_ZN34_INTERNAL_06c1ab30_4_k_cu_55c4583f4cuda3std6ranges3__45__cpo5beginE,@object
	.size		_ZN34_INTERNAL_06c1ab30_4_k_cu_55c4583f4cuda3std6ranges3__45__cpo5beginE,(_ZN34_INTERNAL_06c1ab30_4_k_cu_55c4583f4cuda3std3__436_GLOBAL__N__06c1ab30_4_k_cu_55c4583f6ignoreE - _ZN34_INTERNAL_06c1ab30_4_k_cu_55c4583f4cuda3std6ranges3__45__cpo5beginE)
_ZN34_INTERNAL_06c1ab30_4_k_cu_55c4583f4cuda3std6ranges3__45__cpo5beginE:
	.zero		1
	.type		_ZN34_INTERNAL_06c1ab30_4_k_cu_55c4583f4cuda3std3__436_GLOBAL__N__06c1ab30_4_k_cu_55c4583f6ignoreE,@object
	.size		_ZN34_INTERNAL_06c1ab30_4_k_cu_55c4583f4cuda3std3__436_GLOBAL__N__06c1ab30_4_k_cu_55c4583f6ignoreE,(_ZN34_INTERNAL_06c1ab30_4_k_cu_55c4583f4cuda3std6ranges3__45__cpo4dataE - _ZN34_INTERNAL_06c1ab30_4_k_cu_55c4583f4cuda3std3__436_GLOBAL__N__06c1ab30_4_k_cu_55c4583f6ignoreE)
_ZN34_INTERNAL_06c1ab30_4_k_cu_55c4583f4cuda3std3__436_GLOBAL__N__06c1ab30_4_k_cu_55c4583f6ignoreE:
	.zero		1
	.type		_ZN34_INTERNAL_06c1ab30_4_k_cu_55c4583f4cuda3std6ranges3__45__cpo4dataE,@object
	.size		_ZN34_INTERNAL_06c1ab30_4_k_cu_55c4583f4cuda3std6ranges3__45__cpo4dataE,(_ZN34_INTERNAL_06c1ab30_4_k_cu_55c4583f6thrust24THRUST_300001_SM_1000_NS12placeholders2_7E - _ZN34_INTERNAL_06c1ab30_4_k_cu_55c4583f4cuda3std6ranges3__45__cpo4dataE)
_ZN34_INTERNAL_06c1ab30_4_k_cu_55c4583f4cuda3std6ranges3__45__cpo4dataE:
	.zero		1
	.type		_ZN34_INTERNAL_06c1ab30_4_k_cu_55c4583f6thrust24THRUST_300001_SM_1000_NS12placeholders2_7E,@object
	.size		_ZN34_INTERNAL_06c1ab30_4_k_cu_55c4583f6thrust24THRUST_300001_SM_1000_NS12placeholders2_7E,(_ZN34_INTERNAL_06c1ab30_4_k_cu_55c4583f4cuda3std3__45__cpo6rbeginE - _ZN34_INTERNAL_06c1ab30_4_k_cu_55c4583f6thrust24THRUST_300001_SM_1000_NS12placeholders2_7E)
_ZN34_INTERNAL_06c1ab30_4_k_cu_55c4583f6thrust24THRUST_300001_SM_1000_NS12placeholders2_7E:
	.zero		1
	.type		_ZN34_INTERNAL_06c1ab30_4_k_cu_55c4583f4cuda3std3__45__cpo6rbeginE,@object
	.size		_ZN34_INTERNAL_06c1ab30_4_k_cu_55c4583f4cuda3std3__45__cpo6rbeginE,(_ZN34_INTERNAL_06c1ab30_4_k_cu_55c4583f4cuda3std6ranges3__45__cpo7advanceE - _ZN34_INTERNAL_06c1ab30_4_k_cu_55c4583f4cuda3std3__45__cpo6rbeginE)
_ZN34_INTERNAL_06c1ab30_4_k_cu_55c4583f4cuda3std3__45__cpo6rbeginE:
	.zero		1
	.type		_ZN34_INTERNAL_06c1ab30_4_k_cu_55c4583f4cuda3std6ranges3__45__cpo7advanceE,@object
	.size		_ZN34_INTERNAL_06c1ab30_4_k_cu_55c4583f4cuda3std6ranges3__45__cpo7advanceE,(_ZN34_INTERNAL_06c1ab30_4_k_cu_55c4583f4cuda3std3__47nulloptE - _ZN34_INTERNAL_06c1ab30_4_k_cu_55c4583f4cuda3std6ranges3__45__cpo7advanceE)
_ZN34_INTERNAL_06c1ab30_4_k_cu_55c4583f4cuda3std6ranges3__45__cpo7advanceE:
	.zero		1
	.type		_ZN34_INTERNAL_06c1ab30_4_k_cu_55c4583f4cuda3std3__47nulloptE,@object
	.size		_ZN34_INTERNAL_06c1ab30_4_k_cu_55c4583f4cuda3std3__47nulloptE,(_ZN34_INTERNAL_06c1ab30_4_k_cu_55c4583f4cuda3std6ranges3__45__cpo8distanceE - _ZN34_INTERNAL_06c1ab30_4_k_cu_55c4583f4cuda3std3__47nulloptE)
_ZN34_INTERNAL_06c1ab30_4_k_cu_55c4583f4cuda3std3__47nulloptE:
	.zero		1
	.type		_ZN34_INTERNAL_06c1ab30_4_k_cu_55c4583f4cuda3std6ranges3__45__cpo8distanceE,@object
	.size		_ZN34_INTERNAL_06c1ab30_4_k_cu_55c4583f4cuda3std6ranges3__45__cpo8distanceE,(_ZN34_INTERNAL_06c1ab30_4_k_cu_55c4583f6thrust24THRUST_300001_SM_1000_NS12placeholders2_6E - _ZN34_INTERNAL_06c1ab30_4_k_cu_55c4583f4cuda3std6ranges3__45__cpo8distanceE)
_ZN34_INTERNAL_06c1ab30_4_k_cu_55c4583f4cuda3std6ranges3__45__cpo8distanceE:
	.zero		1
	.type		_ZN34_INTERNAL_06c1ab30_4_k_cu_55c4583f6thrust24THRUST_300001_SM_1000_NS12placeholders2_6E,@object
	.size		_ZN34_INTERNAL_06c1ab30_4_k_cu_55c4583f6thrust24THRUST_300001_SM_1000_NS12placeholders2_6E,(_ZN34_INTERNAL_06c1ab30_4_k_cu_55c4583f4cuda3std3__45__cpo4cendE - _ZN34_INTERNAL_06c1ab30_4_k_cu_55c4583f6thrust24THRUST_300001_SM_1000_NS12placeholders2_6E)
_ZN34_INTERNAL_06c1ab30_4_k_cu_55c4583f6thrust24THRUST_300001_SM_1000_NS12placeholders2_6E:
	.zero		1
	.type		_ZN34_INTERNAL_06c1ab30_4_k_cu_55c4583f4cuda3std3__45__cpo4cendE,@object
	.size		_ZN34_INTERNAL_06c1ab30_4_k_cu_55c4583f4cuda3std3__45__cpo4cendE,(_ZN34_INTERNAL_06c1ab30_4_k_cu_55c4583f4cuda3std6ranges3__45__cpo4cendE - _ZN34_INTERNAL_06c1ab30_4_k_cu_55c4583f4cuda3std3__45__cpo4cendE)
_ZN34_INTERNAL_06c1ab30_4_k_cu_55c4583f4cuda3std3__45__cpo4cendE:
	.zero		1
	.type		_ZN34_INTERNAL_06c1ab30_4_k_cu_55c4583f4cuda3std6ranges3__45__cpo4cendE,@object
	.size		_ZN34_INTERNAL_06c1ab30_4_k_cu_55c4583f4cuda3std6ranges3__45__cpo4cendE,(_ZN34_INTERNAL_06c1ab30_4_k_cu_55c4583f4cuda3std3__420unreachable_sentinelE - _ZN34_INTERNAL_06c1ab30_4_k_cu_55c4583f4cuda3std6ranges3__45__cpo4cendE)
_ZN34_INTERNAL_06c1ab30_4_k_cu_55c4583f4cuda3std6ranges3__45__cpo4cendE:
	.zero		1
	.type		_ZN34_INTERNAL_06c1ab30_4_k_cu_55c4583f4cuda3std3__420unreachable_sentinelE,@object
	.size		_ZN34_INTERNAL_06c1ab30_4_k_cu_55c4583f4cuda3std3__420unreachable_sentinelE,(_ZN34_INTERNAL_06c1ab30_4_k_cu_55c4583f4cuda3std6ranges3__45__cpo5ssizeE - _ZN34_INTERNAL_06c1ab30_4_k_cu_55c4583f4cuda3std3__420unreachable_sentinelE)
_ZN34_INTERNAL_06c1ab30_4_k_cu_55c4583f4cuda3std3__420unreachable_sentinelE:
	.zero		1
	.type		_ZN34_INTERNAL_06c1ab30_4_k_cu_55c4583f4cuda3std6ranges3__45__cpo5ssizeE,@object
	.size		_ZN34_INTERNAL_06c1ab30_4_k_cu_55c4583f4cuda3std6ranges3__45__cpo5ssizeE,(_ZN34_INTERNAL_06c1ab30_4_k_cu_55c4583f6thrust24THRUST_300001_SM_1000_NS12placeholders3_10E - _ZN34_INTERNAL_06c1ab30_4_k_cu_55c4583f4cuda3std6ranges3__45__cpo5ssizeE)
_ZN34_INTERNAL_06c1ab30_4_k_cu_55c4583f4cuda3std6ranges3__45__cpo5ssizeE:
	.zero		1
	.type		_ZN34_INTERNAL_06c1ab30_4_k_cu_55c4583f6thrust24THRUST_300001_SM_1000_NS12placeholders3_10E,@object
	.size		_ZN34_INTERNAL_06c1ab30_4_k_cu_55c4583f6thrust24THRUST_300001_SM_1000_NS12placeholders3_10E,(_ZN34_INTERNAL_06c1ab30_4_k_cu_55c4583f4cuda3std3__45__cpo5crendE - _ZN34_INTERNAL_06c1ab30_4_k_cu_55c4583f6thrust24THRUST_300001_SM_1000_NS12placeholders3_10E)
_ZN34_INTERNAL_06c1ab30_4_k_cu_55c4583f6thrust24THRUST_300001_SM_1000_NS12placeholders3_10E:
	.zero		1
	.type		_ZN34_INTERNAL_06c1ab30_4_k_cu_55c4583f4cuda3std3__45__cpo5crendE,@object
	.size		_ZN34_INTERNAL_06c1ab30_4_k_cu_55c4583f4cuda3std3__45__cpo5crendE,(_ZN34_INTERNAL_06c1ab30_4_k_cu_55c4583f4cuda3std6ranges3__45__cpo4prevE - _ZN34_INTERNAL_06c1ab30_4_k_cu_55c4583f4cuda3std3__45__cpo5crendE)
_ZN34_INTERNAL_06c1ab30_4_k_cu_55c4583f4cuda3std3__45__cpo5crendE:
	.zero		1
	.type		_ZN34_INTERNAL_06c1ab30_4_k_cu_55c4583f4cuda3std6ranges3__45__cpo4prevE,@object
	.size		_ZN34_INTERNAL_06c1ab30_4_k_cu_55c4583f4cuda3std6ranges3__45__cpo4prevE,(_ZN34_INTERNAL_06c1ab30_4_k_cu_55c4583f4cuda3std6ranges3__45__cpo9iter_moveE - _ZN34_INTERNAL_06c1ab30_4_k_cu_55c4583f4cuda3std6ranges3__45__cpo4prevE)
_ZN34_INTERNAL_06c1ab30_4_k_cu_55c4583f4cuda3std6ranges3__45__cpo4prevE:
	.zero		1
	.type		_ZN34_INTERNAL_06c1ab30_4_k_cu_55c4583f4cuda3std6ranges3__45__cpo9iter_moveE,@object
	.size		_ZN34_INTERNAL_06c1ab30_4_k_cu_55c4583f4cuda3std6ranges3__45__cpo9iter_moveE,(_ZN34_INTERNAL_06c1ab30_4_k_cu_55c4583f6thrust24THRUST_300001_SM_1000_NS12placeholders2_2E - _ZN34_INTERNAL_06c1ab30_4_k_cu_55c4583f4cuda3std6ranges3__45__cpo9iter_moveE)
_ZN34_INTERNAL_06c1ab30_4_k_cu_55c4583f4cuda3std6ranges3__45__cpo9iter_moveE:
	.zero		1
	.type		_ZN34_INTERNAL_06c1ab30_4_k_cu_55c4583f6thrust24THRUST_300001_SM_1000_NS12placeholders2_2E,@object
	.size		_ZN34_INTERNAL_06c1ab30_4_k_cu_55c4583f6thrust24THRUST_300001_SM_1000_NS12placeholders2_2E,(_ZN34_INTERNAL_06c1ab30_4_k_cu_55c4583f6thrust24THRUST_300001_SM_1000_NS12placeholders2_4E - _ZN34_INTERNAL_06c1ab30_4_k_cu_55c4583f6thrust24THRUST_300001_SM_1000_NS12placeholders2_2E)
_ZN34_INTERNAL_06c1ab30_4_k_cu_55c4583f6thrust24THRUST_300001_SM_1000_NS12placeholders2_2E:
	.zero		1
	.type		_ZN34_INTERNAL_06c1ab30_4_k_cu_55c4583f6thrust24THRUST_300001_SM_1000_NS12placeholders2_4E,@object
	.size		_ZN34_INTERNAL_06c1ab30_4_k_cu_55c4583f6thrust24THRUST_300001_SM_1000_NS12placeholders2_4E,(_ZN34_INTERNAL_06c1ab30_4_k_cu_55c4583f4cuda3std3__45__cpo3endE - _ZN34_INTERNAL_06c1ab30_4_k_cu_55c4583f6thrust24THRUST_300001_SM_1000_NS12placeholders2_4E)
_ZN34_INTERNAL_06c1ab30_4_k_cu_55c4583f6thrust24THRUST_300001_SM_1000_NS12placeholders2_4E:
	.zero		1
	.type		_ZN34_INTERNAL_06c1ab30_4_k_cu_55c4583f4cuda3std3__45__cpo3endE,@object
	.size		_ZN34_INTERNAL_06c1ab30_4_k_cu_55c4583f4cuda3std3__45__cpo3endE,(_ZN34_INTERNAL_06c1ab30_4_k_cu_55c4583f4cuda3std6ranges3__45__cpo3endE - _ZN34_INTERNAL_06c1ab30_4_k_cu_55c4583f4cuda3std3__45__cpo3endE)
_ZN34_INTERNAL_06c1ab30_4_k_cu_55c4583f4cuda3std3__45__cpo3endE:
	.zero		1
	.type		_ZN34_INTERNAL_06c1ab30_4_k_cu_55c4583f4cuda3std6ranges3__45__cpo3endE,@object
	.size		_ZN34_INTERNAL_06c1ab30_4_k_cu_55c4583f4cuda3std6ranges3__45__cpo3endE,(_ZN34_INTERNAL_06c1ab30_4_k_cu_55c4583f4cuda3std3__419piecewise_constructE - _ZN34_INTERNAL_06c1ab30_4_k_cu_55c4583f4cuda3std6ranges3__45__cpo3endE)
_ZN34_INTERNAL_06c1ab30_4_k_cu_55c4583f4cuda3std6ranges3__45__cpo3endE:
	.zero		1
	.type		_ZN34_INTERNAL_06c1ab30_4_k_cu_55c4583f4cuda3std3__419piecewise_constructE,@object
	.size		_ZN34_INTERNAL_06c1ab30_4_k_cu_55c4583f4cuda3std3__419piecewise_constructE,(_ZN34_INTERNAL_06c1ab30_4_k_cu_55c4583f4cuda3std6ranges3__45__cpo5cdataE - _ZN34_INTERNAL_06c1ab30_4_k_cu_55c4583f4cuda3std3__419piecewise_constructE)
_ZN34_INTERNAL_06c1ab30_4_k_cu_55c4583f4cuda3std3__419piecewise_constructE:
	.zero		1
	.type		_ZN34_INTERNAL_06c1ab30_4_k_cu_55c4583f4cuda3std6ranges3__45__cpo5cdataE,@object
	.size		_ZN34_INTERNAL_06c1ab30_4_k_cu_55c4583f4cuda3std6ranges3__45__cpo5cdataE,(_ZN34_INTERNAL_06c1ab30_4_k_cu_55c4583f6thrust24THRUST_300001_SM_1000_NS12placeholders2_8E - _ZN34_INTERNAL_06c1ab30_4_k_cu_55c4583f4cuda3std6ranges3__45__cpo5cdataE)
_ZN34_INTERNAL_06c1ab30_4_k_cu_55c4583f4cuda3std6ranges3__45__cpo5cdataE:
	.zero		1
	.type		_ZN34_INTERNAL_06c1ab30_4_k_cu_55c4583f6thrust24THRUST_300001_SM_1000_NS12placeholders2_8E,@object
	.size		_ZN34_INTERNAL_06c1ab30_4_k_cu_55c4583f6thrust24THRUST_300001_SM_1000_NS12placeholders2_8E,(_ZN34_INTERNAL_06c1ab30_4_k_cu_55c4583f4cuda3std3__45__cpo4rendE - _ZN34_INTERNAL_06c1ab30_4_k_cu_55c4583f6thrust24THRUST_300001_SM_1000_NS12placeholders2_8E)
_ZN34_INTERNAL_06c1ab30_4_k_cu_55c4583f6thrust24THRUST_300001_SM_1000_NS12placeholders2_8E:
	.zero		1
	.type		_ZN34_INTERNAL_06c1ab30_4_k_cu_55c4583f4cuda3std3__45__cpo4rendE,@object
	.size		_ZN34_INTERNAL_06c1ab30_4_k_cu_55c4583f4cuda3std3__45__cpo4rendE,(_ZN34_INTERNAL_06c1ab30_4_k_cu_55c4583f4cuda3std6ranges3__45__cpo9iter_swapE - _ZN34_INTERNAL_06c1ab30_4_k_cu_55c4583f4cuda3std3__45__cpo4rendE)
_ZN34_INTERNAL_06c1ab30_4_k_cu_55c4583f4cuda3std3__45__cpo4rendE:
	.zero		1
	.type		_ZN34_INTERNAL_06c1ab30_4_k_cu_55c4583f4cuda3std6ranges3__45__cpo9iter_swapE,@object
	.size		_ZN34_INTERNAL_06c1ab30_4_k_cu_55c4583f4cuda3std6ranges3__45__cpo9iter_swapE,(_ZN34_INTERNAL_06c1ab30_4_k_cu_55c4583f4cuda3std3__48unexpectE - _ZN34_INTERNAL_06c1ab30_4_k_cu_55c4583f4cuda3std6ranges3__45__cpo9iter_swapE)
_ZN34_INTERNAL_06c1ab30_4_k_cu_55c4583f4cuda3std6ranges3__45__cpo9iter_swapE:
	.zero		1
	.type		_ZN34_INTERNAL_06c1ab30_4_k_cu_55c4583f4cuda3std3__48unexpectE,@object
	.size		_ZN34_INTERNAL_06c1ab30_4_k_cu_55c4583f4cuda3std3__48unexpectE,(_ZN34_INTERNAL_06c1ab30_4_k_cu_55c4583f6thrust24THRUST_300001_SM_1000_NS6system6detail10sequential3seqE - _ZN34_INTERNAL_06c1ab30_4_k_cu_55c4583f4cuda3std3__48unexpectE)
_ZN34_INTERNAL_06c1ab30_4_k_cu_55c4583f4cuda3std3__48unexpectE:
	.zero		1
	.type		_ZN34_INTERNAL_06c1ab30_4_k_cu_55c4583f6thrust24THRUST_300001_SM_1000_NS6system6detail10sequential3seqE,@object
	.size		_ZN34_INTERNAL_06c1ab30_4_k_cu_55c4583f6thrust24THRUST_300001_SM_1000_NS6system6detail10sequential3seqE,(.L_29 - _ZN34_INTERNAL_06c1ab30_4_k_cu_55c4583f6thrust24THRUST_300001_SM_1000_NS6system6detail10sequential3seqE)
_ZN34_INTERNAL_06c1ab30_4_k_cu_55c4583f6thrust24THRUST_300001_SM_1000_NS6system6detail10sequential3seqE:
	.zero		1
.L_29:


//--------------------- .nv.constant0._ZN3cub18CUB_300001_SM_10006detail11EmptyKernelIvEEvv --------------------------
	.section	.nv.constant0._ZN3cub18CUB_300001_SM_10006detail11EmptyKernelIvEEvv,"a",@progbits
	.sectionflags	@""
	.align	4
.nv.constant0._ZN3cub18CUB_300001_SM_10006detail11EmptyKernelIvEEvv:
	.zero		896


//--------------------- .nv.constant0._Z11checkStringPciiPi --------------------------
	.section	.nv.constant0._Z11checkStringPciiPi,"a",@progbits
	.sectionflags	@""
	.align	4
.nv.constant0._Z11checkStringPciiPi:
	.zero		920


//--------------------- SYMBOLS --------------------------

	.type		.nv.reservedSmem.offset0,@object
	.size		.nv.reservedSmem.offset0,0x4
	.type		vprintf,@function
